//
// Generated by NVIDIA NVVM Compiler
//
// Compiler Build ID: CL-36424714
// Cuda compilation tools, release 13.0, V13.0.88
// Based on NVVM 20.0.0
//

.version 9.0
.target sm_100
.address_size 64

	// .globl	_Z18rmsnorm_kernel_f32PfPKfS1_if
.extern .shared .align 16 .b8 shared[];

.visible .entry _Z18rmsnorm_kernel_f32PfPKfS1_if(
	.param .u64 .ptr .align 1 _Z18rmsnorm_kernel_f32PfPKfS1_if_param_0,
	.param .u64 .ptr .align 1 _Z18rmsnorm_kernel_f32PfPKfS1_if_param_1,
	.param .u64 .ptr .align 1 _Z18rmsnorm_kernel_f32PfPKfS1_if_param_2,
	.param .u32 _Z18rmsnorm_kernel_f32PfPKfS1_if_param_3,
	.param .f32 _Z18rmsnorm_kernel_f32PfPKfS1_if_param_4
)
{
	.reg .pred 	%p<19>;
	.reg .b32 	%r<42>;
	.reg .b32 	%f<43>;
	.reg .b64 	%rd<19>;

	ld.param.u64 	%rd5, [_Z18rmsnorm_kernel_f32PfPKfS1_if_param_0];
	ld.param.u64 	%rd7, [_Z18rmsnorm_kernel_f32PfPKfS1_if_param_1];
	ld.param.u64 	%rd6, [_Z18rmsnorm_kernel_f32PfPKfS1_if_param_2];
	ld.param.u32 	%r9, [_Z18rmsnorm_kernel_f32PfPKfS1_if_param_3];
	ld.param.f32 	%f9, [_Z18rmsnorm_kernel_f32PfPKfS1_if_param_4];
	cvta.to.global.u64 	%rd8, %rd7;
	mov.u32 	%r10, %ctaid.x;
	mov.u32 	%r41, %tid.x;
	mul.lo.s32 	%r11, %r9, %r10;
	cvt.s64.s32 	%rd1, %r11;
	mul.wide.s32 	%rd9, %r11, 4;
	add.s64 	%rd2, %rd8, %rd9;
	setp.ge.s32 	%p1, %r41, %r9;
	mov.f32 	%f41, 0f00000000;
	@%p1 bra 	$L__BB0_3;
	mov.f32 	%f41, 0f00000000;
	mov.u32 	%r2, %ntid.x;
	mov.u32 	%r40, %r41;
$L__BB0_2:
	mul.wide.s32 	%rd10, %r40, 4;
	add.s64 	%rd11, %rd2, %rd10;
	ld.global.nc.f32 	%f12, [%rd11];
	fma.rn.f32 	%f41, %f12, %f12, %f41;
	add.s32 	%r40, %r40, %r2;
	setp.lt.s32 	%p2, %r40, %r9;
	@%p2 bra 	$L__BB0_2;
$L__BB0_3:
	and.b32  	%r5, %r41, 31;
	mov.b32 	%r12, %f41;
	shfl.sync.down.b32	%r13|%p3, %r12, 16, 31, -1;
	mov.b32 	%f13, %r13;
	add.f32 	%f14, %f41, %f13;
	mov.b32 	%r14, %f14;
	shfl.sync.down.b32	%r15|%p4, %r14, 8, 31, -1;
	mov.b32 	%f15, %r15;
	add.f32 	%f16, %f14, %f15;
	mov.b32 	%r16, %f16;
	shfl.sync.down.b32	%r17|%p5, %r16, 4, 31, -1;
	mov.b32 	%f17, %r17;
	add.f32 	%f18, %f16, %f17;
	mov.b32 	%r18, %f18;
	shfl.sync.down.b32	%r19|%p6, %r18, 2, 31, -1;
	mov.b32 	%f19, %r19;
	add.f32 	%f20, %f18, %f19;
	mov.b32 	%r20, %f20;
	shfl.sync.down.b32	%r21|%p7, %r20, 1, 31, -1;
	mov.b32 	%f21, %r21;
	add.f32 	%f4, %f20, %f21;
	setp.ne.s32 	%p8, %r5, 0;
	@%p8 bra 	$L__BB0_5;
	shr.u32 	%r22, %r41, 3;
	mov.u32 	%r23, shared;
	add.s32 	%r24, %r23, %r22;
	st.shared.f32 	[%r24], %f4;
$L__BB0_5:
	bar.sync 	0;
	mov.u32 	%r6, %ntid.x;
	add.s32 	%r25, %r6, 31;
	shr.u32 	%r26, %r25, 5;
	setp.ge.u32 	%p9, %r41, %r26;
	mov.f32 	%f42, 0f00000000;
	@%p9 bra 	$L__BB0_7;
	shl.b32 	%r27, %r5, 2;
	mov.u32 	%r28, shared;
	add.s32 	%r29, %r28, %r27;
	ld.shared.f32 	%f42, [%r29];
$L__BB0_7:
	setp.gt.u32 	%p10, %r41, 31;
	@%p10 bra 	$L__BB0_10;
	mov.b32 	%r30, %f42;
	shfl.sync.down.b32	%r31|%p11, %r30, 16, 31, -1;
	mov.b32 	%f23, %r31;
	add.f32 	%f24, %f42, %f23;
	mov.b32 	%r32, %f24;
	shfl.sync.down.b32	%r33|%p12, %r32, 8, 31, -1;
	mov.b32 	%f25, %r33;
	add.f32 	%f26, %f24, %f25;
	mov.b32 	%r34, %f26;
	shfl.sync.down.b32	%r35|%p13, %r34, 4, 31, -1;
	mov.b32 	%f27, %r35;
	add.f32 	%f28, %f26, %f27;
	mov.b32 	%r36, %f28;
	shfl.sync.down.b32	%r37|%p14, %r36, 2, 31, -1;
	mov.b32 	%f29, %r37;
	add.f32 	%f30, %f28, %f29;
	mov.b32 	%r38, %f30;
	shfl.sync.down.b32	%r39|%p15, %r38, 1, 31, -1;
	mov.b32 	%f31, %r39;
	add.f32 	%f7, %f30, %f31;
	setp.ne.s32 	%p16, %r41, 0;
	@%p16 bra 	$L__BB0_10;
	cvt.rn.f32.s32 	%f32, %r9;
	div.rn.f32 	%f33, %f7, %f32;
	add.f32 	%f34, %f9, %f33;
	rsqrt.approx.f32 	%f35, %f34;
	st.shared.f32 	[shared], %f35;
$L__BB0_10:
	setp.ge.s32 	%p17, %r41, %r9;
	bar.sync 	0;
	@%p17 bra 	$L__BB0_13;
	ld.shared.f32 	%f8, [shared];
	cvta.to.global.u64 	%rd3, %rd6;
	cvta.to.global.u64 	%rd4, %rd5;
$L__BB0_12:
	cvt.s64.s32 	%rd12, %r41;
	mul.wide.s32 	%rd13, %r41, 4;
	add.s64 	%rd14, %rd2, %rd13;
	ld.global.nc.f32 	%f36, [%rd14];
	mul.f32 	%f37, %f8, %f36;
	add.s64 	%rd15, %rd3, %rd13;
	ld.global.nc.f32 	%f38, [%rd15];
	mul.f32 	%f39, %f37, %f38;
	add.s64 	%rd16, %rd12, %rd1;
	shl.b64 	%rd17, %rd16, 2;
	add.s64 	%rd18, %rd4, %rd17;
	st.global.f32 	[%rd18], %f39;
	add.s32 	%r41, %r41, %r6;
	setp.lt.s32 	%p18, %r41, %r9;
	@%p18 bra 	$L__BB0_12;
$L__BB0_13:
	ret;

}
	// .globl	_Z23rmsnorm_kernel_f32_vec4PfPKfS1_if
.visible .entry _Z23rmsnorm_kernel_f32_vec4PfPKfS1_if(
	.param .u64 .ptr .align 1 _Z23rmsnorm_kernel_f32_vec4PfPKfS1_if_param_0,
	.param .u64 .ptr .align 1 _Z23rmsnorm_kernel_f32_vec4PfPKfS1_if_param_1,
	.param .u64 .ptr .align 1 _Z23rmsnorm_kernel_f32_vec4PfPKfS1_if_param_2,
	.param .u32 _Z23rmsnorm_kernel_f32_vec4PfPKfS1_if_param_3,
	.param .f32 _Z23rmsnorm_kernel_f32_vec4PfPKfS1_if_param_4
)
{
	.reg .pred 	%p<31>;
	.reg .b32 	%r<125>;
	.reg .b32 	%f<180>;
	.reg .b64 	%rd<56>;

	ld.param.u64 	%rd13, [_Z23rmsnorm_kernel_f32_vec4PfPKfS1_if_param_0];
	ld.param.u64 	%rd14, [_Z23rmsnorm_kernel_f32_vec4PfPKfS1_if_param_1];
	ld.param.u64 	%rd15, [_Z23rmsnorm_kernel_f32_vec4PfPKfS1_if_param_2];
	ld.param.u32 	%r50, [_Z23rmsnorm_kernel_f32_vec4PfPKfS1_if_param_3];
	ld.param.f32 	%f16, [_Z23rmsnorm_kernel_f32_vec4PfPKfS1_if_param_4];
	cvta.to.global.u64 	%rd16, %rd13;
	cvta.to.global.u64 	%rd1, %rd15;
	cvta.to.global.u64 	%rd2, %rd14;
	mov.u32 	%r51, %ctaid.x;
	mov.u32 	%r123, %tid.x;
	shr.s32 	%r52, %r50, 31;
	shr.u32 	%r53, %r52, 30;
	add.s32 	%r54, %r50, %r53;
	shr.s32 	%r2, %r54, 2;
	mul.lo.s32 	%r3, %r50, %r51;
	mul.wide.s32 	%rd17, %r3, 4;
	add.s64 	%rd3, %rd2, %rd17;
	add.s64 	%rd4, %rd16, %rd17;
	setp.ge.s32 	%p1, %r123, %r2;
	mov.f32 	%f176, 0f00000000;
	@%p1 bra 	$L__BB1_7;
	mov.u32 	%r4, %ntid.x;
	add.s32 	%r55, %r123, %r4;
	max.u32 	%r56, %r2, %r55;
	setp.lt.u32 	%p2, %r55, %r2;
	selp.u32 	%r57, 1, 0, %p2;
	add.s32 	%r58, %r55, %r57;
	sub.s32 	%r59, %r56, %r58;
	div.u32 	%r60, %r59, %r4;
	add.s32 	%r5, %r60, %r57;
	and.b32  	%r61, %r5, 3;
	setp.eq.s32 	%p3, %r61, 3;
	mov.f32 	%f176, 0f00000000;
	mov.u32 	%r112, %r123;
	@%p3 bra 	$L__BB1_4;
	mul.wide.u32 	%rd18, %r123, 16;
	add.s64 	%rd20, %rd18, %rd17;
	add.s64 	%rd54, %rd2, %rd20;
	mul.wide.u32 	%rd6, %r4, 16;
	add.s32 	%r62, %r5, 1;
	and.b32  	%r63, %r62, 3;
	neg.s32 	%r110, %r63;
	mov.f32 	%f176, 0f00000000;
	mov.u32 	%r112, %r123;
$L__BB1_3:
	.pragma "nounroll";
	ld.global.nc.v4.f32 	{%f21, %f22, %f23, %f24}, [%rd54];
	mul.f32 	%f25, %f22, %f22;
	fma.rn.f32 	%f26, %f21, %f21, %f25;
	fma.rn.f32 	%f27, %f23, %f23, %f26;
	fma.rn.f32 	%f28, %f24, %f24, %f27;
	add.f32 	%f176, %f176, %f28;
	add.s32 	%r112, %r112, %r4;
	add.s64 	%rd54, %rd54, %rd6;
	add.s32 	%r110, %r110, 1;
	setp.ne.s32 	%p4, %r110, 0;
	@%p4 bra 	$L__BB1_3;
$L__BB1_4:
	setp.lt.u32 	%p5, %r5, 3;
	@%p5 bra 	$L__BB1_7;
	shl.b32 	%r64, %r4, 1;
	add.s32 	%r115, %r112, %r64;
	shl.b32 	%r13, %r4, 2;
	mad.lo.s32 	%r114, %r4, 3, %r112;
	add.s32 	%r113, %r4, %r112;
$L__BB1_6:
	mul.wide.u32 	%rd21, %r112, 16;
	add.s64 	%rd22, %rd3, %rd21;
	ld.global.nc.v4.f32 	{%f29, %f30, %f31, %f32}, [%rd22];
	mul.f32 	%f33, %f30, %f30;
	fma.rn.f32 	%f34, %f29, %f29, %f33;
	fma.rn.f32 	%f35, %f31, %f31, %f34;
	fma.rn.f32 	%f36, %f32, %f32, %f35;
	add.f32 	%f37, %f176, %f36;
	add.s32 	%r65, %r112, %r4;
	mul.wide.u32 	%rd23, %r113, 16;
	add.s64 	%rd24, %rd3, %rd23;
	ld.global.nc.v4.f32 	{%f38, %f39, %f40, %f41}, [%rd24];
	mul.f32 	%f42, %f39, %f39;
	fma.rn.f32 	%f43, %f38, %f38, %f42;
	fma.rn.f32 	%f44, %f40, %f40, %f43;
	fma.rn.f32 	%f45, %f41, %f41, %f44;
	add.f32 	%f46, %f37, %f45;
	add.s32 	%r66, %r65, %r4;
	mul.wide.u32 	%rd25, %r115, 16;
	add.s64 	%rd26, %rd3, %rd25;
	ld.global.nc.v4.f32 	{%f47, %f48, %f49, %f50}, [%rd26];
	mul.f32 	%f51, %f48, %f48;
	fma.rn.f32 	%f52, %f47, %f47, %f51;
	fma.rn.f32 	%f53, %f49, %f49, %f52;
	fma.rn.f32 	%f54, %f50, %f50, %f53;
	add.f32 	%f55, %f46, %f54;
	add.s32 	%r67, %r66, %r4;
	mul.wide.u32 	%rd27, %r114, 16;
	add.s64 	%rd28, %rd3, %rd27;
	ld.global.nc.v4.f32 	{%f56, %f57, %f58, %f59}, [%rd28];
	mul.f32 	%f60, %f57, %f57;
	fma.rn.f32 	%f61, %f56, %f56, %f60;
	fma.rn.f32 	%f62, %f58, %f58, %f61;
	fma.rn.f32 	%f63, %f59, %f59, %f62;
	add.f32 	%f176, %f55, %f63;
	add.s32 	%r112, %r67, %r4;
	add.s32 	%r115, %r115, %r13;
	add.s32 	%r114, %r114, %r13;
	add.s32 	%r113, %r113, %r13;
	setp.lt.s32 	%p6, %r112, %r2;
	@%p6 bra 	$L__BB1_6;
$L__BB1_7:
	shl.b32 	%r68, %r2, 2;
	add.s32 	%r124, %r68, %r123;
	setp.ge.s32 	%p7, %r124, %r50;
	@%p7 bra 	$L__BB1_10;
	mov.u32 	%r25, %ntid.x;
	mov.u32 	%r117, %r124;
$L__BB1_9:
	mul.wide.s32 	%rd29, %r117, 4;
	add.s64 	%rd30, %rd3, %rd29;
	ld.global.nc.f32 	%f64, [%rd30];
	fma.rn.f32 	%f176, %f64, %f64, %f176;
	add.s32 	%r117, %r117, %r25;
	setp.lt.s32 	%p8, %r117, %r50;
	@%p8 bra 	$L__BB1_9;
$L__BB1_10:
	and.b32  	%r28, %r123, 31;
	mov.b32 	%r69, %f176;
	shfl.sync.down.b32	%r70|%p9, %r69, 16, 31, -1;
	mov.b32 	%f65, %r70;
	add.f32 	%f66, %f176, %f65;
	mov.b32 	%r71, %f66;
	shfl.sync.down.b32	%r72|%p10, %r71, 8, 31, -1;
	mov.b32 	%f67, %r72;
	add.f32 	%f68, %f66, %f67;
	mov.b32 	%r73, %f68;
	shfl.sync.down.b32	%r74|%p11, %r73, 4, 31, -1;
	mov.b32 	%f69, %r74;
	add.f32 	%f70, %f68, %f69;
	mov.b32 	%r75, %f70;
	shfl.sync.down.b32	%r76|%p12, %r75, 2, 31, -1;
	mov.b32 	%f71, %r76;
	add.f32 	%f72, %f70, %f71;
	mov.b32 	%r77, %f72;
	shfl.sync.down.b32	%r78|%p13, %r77, 1, 31, -1;
	mov.b32 	%f73, %r78;
	add.f32 	%f11, %f72, %f73;
	setp.ne.s32 	%p14, %r28, 0;
	@%p14 bra 	$L__BB1_12;
	shr.u32 	%r79, %r123, 3;
	mov.u32 	%r80, shared;
	add.s32 	%r81, %r80, %r79;
	st.shared.f32 	[%r81], %f11;
$L__BB1_12:
	bar.sync 	0;
	mov.u32 	%r29, %ntid.x;
	add.s32 	%r82, %r29, 31;
	shr.u32 	%r83, %r82, 5;
	setp.ge.u32 	%p15, %r123, %r83;
	mov.f32 	%f179, 0f00000000;
	@%p15 bra 	$L__BB1_14;
	shl.b32 	%r84, %r28, 2;
	mov.u32 	%r85, shared;
	add.s32 	%r86, %r85, %r84;
	ld.shared.f32 	%f179, [%r86];
$L__BB1_14:
	setp.gt.u32 	%p16, %r123, 31;
	@%p16 bra 	$L__BB1_17;
	mov.b32 	%r87, %f179;
	shfl.sync.down.b32	%r88|%p17, %r87, 16, 31, -1;
	mov.b32 	%f75, %r88;
	add.f32 	%f76, %f179, %f75;
	mov.b32 	%r89, %f76;
	shfl.sync.down.b32	%r90|%p18, %r89, 8, 31, -1;
	mov.b32 	%f77, %r90;
	add.f32 	%f78, %f76, %f77;
	mov.b32 	%r91, %f78;
	shfl.sync.down.b32	%r92|%p19, %r91, 4, 31, -1;
	mov.b32 	%f79, %r92;
	add.f32 	%f80, %f78, %f79;
	mov.b32 	%r93, %f80;
	shfl.sync.down.b32	%r94|%p20, %r93, 2, 31, -1;
	mov.b32 	%f81, %r94;
	add.f32 	%f82, %f80, %f81;
	mov.b32 	%r95, %f82;
	shfl.sync.down.b32	%r96|%p21, %r95, 1, 31, -1;
	mov.b32 	%f83, %r96;
	add.f32 	%f14, %f82, %f83;
	setp.ne.s32 	%p22, %r123, 0;
	@%p22 bra 	$L__BB1_17;
	cvt.rn.f32.s32 	%f84, %r50;
	div.rn.f32 	%f85, %f14, %f84;
	add.f32 	%f86, %f16, %f85;
	rsqrt.approx.f32 	%f87, %f86;
	st.shared.f32 	[shared], %f87;
$L__BB1_17:
	setp.ge.s32 	%p23, %r123, %r2;
	bar.sync 	0;
	ld.shared.f32 	%f15, [shared];
	@%p23 bra 	$L__BB1_24;
	add.s32 	%r97, %r123, %r29;
	max.u32 	%r98, %r2, %r97;
	setp.lt.u32 	%p24, %r97, %r2;
	selp.u32 	%r99, 1, 0, %p24;
	add.s32 	%r100, %r97, %r99;
	sub.s32 	%r101, %r98, %r100;
	div.u32 	%r102, %r101, %r29;
	add.s32 	%r30, %r102, %r99;
	and.b32  	%r103, %r30, 3;
	setp.eq.s32 	%p25, %r103, 3;
	@%p25 bra 	$L__BB1_21;
	add.s32 	%r104, %r30, 1;
	and.b32  	%r105, %r104, 3;
	mul.wide.u32 	%rd55, %r123, 16;
	mul.wide.u32 	%rd10, %r29, 16;
	neg.s32 	%r118, %r105;
	mad.lo.s32 	%r123, %r29, %r105, %r123;
$L__BB1_20:
	.pragma "nounroll";
	add.s64 	%rd31, %rd3, %rd55;
	ld.global.nc.v4.f32 	{%f88, %f89, %f90, %f91}, [%rd31];
	add.s64 	%rd32, %rd1, %rd55;
	ld.global.nc.v4.f32 	{%f92, %f93, %f94, %f95}, [%rd32];
	mul.f32 	%f96, %f15, %f88;
	mul.f32 	%f97, %f96, %f92;
	mul.f32 	%f98, %f15, %f89;
	mul.f32 	%f99, %f98, %f93;
	mul.f32 	%f100, %f15, %f90;
	mul.f32 	%f101, %f100, %f94;
	mul.f32 	%f102, %f15, %f91;
	mul.f32 	%f103, %f102, %f95;
	add.s64 	%rd33, %rd4, %rd55;
	st.global.v4.f32 	[%rd33], {%f97, %f99, %f101, %f103};
	add.s64 	%rd55, %rd55, %rd10;
	add.s32 	%r118, %r118, 1;
	setp.ne.s32 	%p26, %r118, 0;
	@%p26 bra 	$L__BB1_20;
$L__BB1_21:
	setp.lt.u32 	%p27, %r30, 3;
	@%p27 bra 	$L__BB1_24;
	shl.b32 	%r106, %r29, 1;
	add.s32 	%r122, %r123, %r106;
	shl.b32 	%r37, %r29, 2;
	mad.lo.s32 	%r121, %r29, 3, %r123;
	add.s32 	%r120, %r29, %r123;
$L__BB1_23:
	mul.wide.u32 	%rd34, %r123, 16;
	add.s64 	%rd35, %rd3, %rd34;
	ld.global.nc.v4.f32 	{%f104, %f105, %f106, %f107}, [%rd35];
	add.s64 	%rd36, %rd1, %rd34;
	ld.global.nc.v4.f32 	{%f108, %f109, %f110, %f111}, [%rd36];
	mul.f32 	%f112, %f15, %f104;
	mul.f32 	%f113, %f112, %f108;
	mul.f32 	%f114, %f15, %f105;
	mul.f32 	%f115, %f114, %f109;
	mul.f32 	%f116, %f15, %f106;
	mul.f32 	%f117, %f116, %f110;
	mul.f32 	%f118, %f15, %f107;
	mul.f32 	%f119, %f118, %f111;
	add.s64 	%rd37, %rd4, %rd34;
	st.global.v4.f32 	[%rd37], {%f113, %f115, %f117, %f119};
	add.s32 	%r107, %r123, %r29;
	mul.wide.u32 	%rd38, %r120, 16;
	add.s64 	%rd39, %rd3, %rd38;
	ld.global.nc.v4.f32 	{%f120, %f121, %f122, %f123}, [%rd39];
	add.s64 	%rd40, %rd1, %rd38;
	ld.global.nc.v4.f32 	{%f124, %f125, %f126, %f127}, [%rd40];
	mul.f32 	%f128, %f15, %f120;
	mul.f32 	%f129, %f128, %f124;
	mul.f32 	%f130, %f15, %f121;
	mul.f32 	%f131, %f130, %f125;
	mul.f32 	%f132, %f15, %f122;
	mul.f32 	%f133, %f132, %f126;
	mul.f32 	%f134, %f15, %f123;
	mul.f32 	%f135, %f134, %f127;
	add.s64 	%rd41, %rd4, %rd38;
	st.global.v4.f32 	[%rd41], {%f129, %f131, %f133, %f135};
	add.s32 	%r108, %r107, %r29;
	mul.wide.u32 	%rd42, %r122, 16;
	add.s64 	%rd43, %rd3, %rd42;
	ld.global.nc.v4.f32 	{%f136, %f137, %f138, %f139}, [%rd43];
	add.s64 	%rd44, %rd1, %rd42;
	ld.global.nc.v4.f32 	{%f140, %f141, %f142, %f143}, [%rd44];
	mul.f32 	%f144, %f15, %f136;
	mul.f32 	%f145, %f144, %f140;
	mul.f32 	%f146, %f15, %f137;
	mul.f32 	%f147, %f146, %f141;
	mul.f32 	%f148, %f15, %f138;
	mul.f32 	%f149, %f148, %f142;
	mul.f32 	%f150, %f15, %f139;
	mul.f32 	%f151, %f150, %f143;
	add.s64 	%rd45, %rd4, %rd42;
	st.global.v4.f32 	[%rd45], {%f145, %f147, %f149, %f151};
	add.s32 	%r109, %r108, %r29;
	mul.wide.u32 	%rd46, %r121, 16;
	add.s64 	%rd47, %rd3, %rd46;
	ld.global.nc.v4.f32 	{%f152, %f153, %f154, %f155}, [%rd47];
	add.s64 	%rd48, %rd1, %rd46;
	ld.global.nc.v4.f32 	{%f156, %f157, %f158, %f159}, [%rd48];
	mul.f32 	%f160, %f15, %f152;
	mul.f32 	%f161, %f160, %f156;
	mul.f32 	%f162, %f15, %f153;
	mul.f32 	%f163, %f162, %f157;
	mul.f32 	%f164, %f15, %f154;
	mul.f32 	%f165, %f164, %f158;
	mul.f32 	%f166, %f15, %f155;
	mul.f32 	%f167, %f166, %f159;
	add.s64 	%rd49, %rd4, %rd46;
	st.global.v4.f32 	[%rd49], {%f161, %f163, %f165, %f167};
	add.s32 	%r123, %r109, %r29;
	add.s32 	%r122, %r122, %r37;
	add.s32 	%r121, %r121, %r37;
	add.s32 	%r120, %r120, %r37;
	setp.lt.s32 	%p28, %r123, %r2;
	@%p28 bra 	$L__BB1_23;
$L__BB1_24:
	setp.ge.s32 	%p29, %r124, %r50;
	@%p29 bra 	$L__BB1_26;
$L__BB1_25:
	mul.wide.s32 	%rd50, %r124, 4;
	add.s64 	%rd51, %rd3, %rd50;
	ld.global.nc.f32 	%f168, [%rd51];
	mul.f32 	%f169, %f15, %f168;
	add.s64 	%rd52, %rd1, %rd50;
	ld.global.nc.f32 	%f170, [%rd52];
	mul.f32 	%f171, %f169, %f170;
	add.s64 	%rd53, %rd4, %rd50;
	st.global.f32 	[%rd53], %f171;
	add.s32 	%r124, %r124, %r29;
	setp.lt.s32 	%p30, %r124, %r50;
	@%p30 bra 	$L__BB1_25;
$L__BB1_26:
	ret;

}
	// .globl	_Z18rmsnorm_kernel_f16P6__halfPKS_S2_if
.visible .entry _Z18rmsnorm_kernel_f16P6__halfPKS_S2_if(
	.param .u64 .ptr .align 1 _Z18rmsnorm_kernel_f16P6__halfPKS_S2_if_param_0,
	.param .u64 .ptr .align 1 _Z18rmsnorm_kernel_f16P6__halfPKS_S2_if_param_1,
	.param .u64 .ptr .align 1 _Z18rmsnorm_kernel_f16P6__halfPKS_S2_if_param_2,
	.param .u32 _Z18rmsnorm_kernel_f16P6__halfPKS_S2_if_param_3,
	.param .f32 _Z18rmsnorm_kernel_f16P6__halfPKS_S2_if_param_4
)
{
	.reg .pred 	%p<19>;
	.reg .b16 	%rs<5>;
	.reg .b32 	%r<42>;
	.reg .b32 	%f<43>;
	.reg .b64 	%rd<19>;

	ld.param.u64 	%rd5, [_Z18rmsnorm_kernel_f16P6__halfPKS_S2_if_param_0];
	ld.param.u64 	%rd7, [_Z18rmsnorm_kernel_f16P6__halfPKS_S2_if_param_1];
	ld.param.u64 	%rd6, [_Z18rmsnorm_kernel_f16P6__halfPKS_S2_if_param_2];
	ld.param.u32 	%r9, [_Z18rmsnorm_kernel_f16P6__halfPKS_S2_if_param_3];
	ld.param.f32 	%f9, [_Z18rmsnorm_kernel_f16P6__halfPKS_S2_if_param_4];
	cvta.to.global.u64 	%rd8, %rd7;
	mov.u32 	%r10, %ctaid.x;
	mov.u32 	%r41, %tid.x;
	mul.lo.s32 	%r11, %r9, %r10;
	cvt.s64.s32 	%rd1, %r11;
	mul.wide.s32 	%rd9, %r11, 2;
	add.s64 	%rd2, %rd8, %rd9;
	setp.ge.s32 	%p1, %r41, %r9;
	mov.f32 	%f41, 0f00000000;
	@%p1 bra 	$L__BB2_3;
	mov.f32 	%f41, 0f00000000;
	mov.u32 	%r2, %ntid.x;
	mov.u32 	%r40, %r41;
$L__BB2_2:
	mul.wide.s32 	%rd10, %r40, 2;
	add.s64 	%rd11, %rd2, %rd10;
	ld.global.nc.u16 	%rs1, [%rd11];
	// begin inline asm
	{  cvt.f32.f16 %f12, %rs1;}

	// end inline asm
	fma.rn.f32 	%f41, %f12, %f12, %f41;
	add.s32 	%r40, %r40, %r2;
	setp.lt.s32 	%p2, %r40, %r9;
	@%p2 bra 	$L__BB2_2;
$L__BB2_3:
	and.b32  	%r5, %r41, 31;
	mov.b32 	%r12, %f41;
	shfl.sync.down.b32	%r13|%p3, %r12, 16, 31, -1;
	mov.b32 	%f13, %r13;
	add.f32 	%f14, %f41, %f13;
	mov.b32 	%r14, %f14;
	shfl.sync.down.b32	%r15|%p4, %r14, 8, 31, -1;
	mov.b32 	%f15, %r15;
	add.f32 	%f16, %f14, %f15;
	mov.b32 	%r16, %f16;
	shfl.sync.down.b32	%r17|%p5, %r16, 4, 31, -1;
	mov.b32 	%f17, %r17;
	add.f32 	%f18, %f16, %f17;
	mov.b32 	%r18, %f18;
	shfl.sync.down.b32	%r19|%p6, %r18, 2, 31, -1;
	mov.b32 	%f19, %r19;
	add.f32 	%f20, %f18, %f19;
	mov.b32 	%r20, %f20;
	shfl.sync.down.b32	%r21|%p7, %r20, 1, 31, -1;
	mov.b32 	%f21, %r21;
	add.f32 	%f4, %f20, %f21;
	setp.ne.s32 	%p8, %r5, 0;
	@%p8 bra 	$L__BB2_5;
	shr.u32 	%r22, %r41, 3;
	mov.u32 	%r23, shared;
	add.s32 	%r24, %r23, %r22;
	st.shared.f32 	[%r24], %f4;
$L__BB2_5:
	bar.sync 	0;
	mov.u32 	%r6, %ntid.x;
	add.s32 	%r25, %r6, 31;
	shr.u32 	%r26, %r25, 5;
	setp.ge.u32 	%p9, %r41, %r26;
	mov.f32 	%f42, 0f00000000;
	@%p9 bra 	$L__BB2_7;
	shl.b32 	%r27, %r5, 2;
	mov.u32 	%r28, shared;
	add.s32 	%r29, %r28, %r27;
	ld.shared.f32 	%f42, [%r29];
$L__BB2_7:
	setp.gt.u32 	%p10, %r41, 31;
	@%p10 bra 	$L__BB2_10;
	mov.b32 	%r30, %f42;
	shfl.sync.down.b32	%r31|%p11, %r30, 16, 31, -1;
	mov.b32 	%f23, %r31;
	add.f32 	%f24, %f42, %f23;
	mov.b32 	%r32, %f24;
	shfl.sync.down.b32	%r33|%p12, %r32, 8, 31, -1;
	mov.b32 	%f25, %r33;
	add.f32 	%f26, %f24, %f25;
	mov.b32 	%r34, %f26;
	shfl.sync.down.b32	%r35|%p13, %r34, 4, 31, -1;
	mov.b32 	%f27, %r35;
	add.f32 	%f28, %f26, %f27;
	mov.b32 	%r36, %f28;
	shfl.sync.down.b32	%r37|%p14, %r36, 2, 31, -1;
	mov.b32 	%f29, %r37;
	add.f32 	%f30, %f28, %f29;
	mov.b32 	%r38, %f30;
	shfl.sync.down.b32	%r39|%p15, %r38, 1, 31, -1;
	mov.b32 	%f31, %r39;
	add.f32 	%f7, %f30, %f31;
	setp.ne.s32 	%p16, %r41, 0;
	@%p16 bra 	$L__BB2_10;
	cvt.rn.f32.s32 	%f32, %r9;
	div.rn.f32 	%f33, %f7, %f32;
	add.f32 	%f34, %f9, %f33;
	rsqrt.approx.f32 	%f35, %f34;
	st.shared.f32 	[shared], %f35;
$L__BB2_10:
	setp.ge.s32 	%p17, %r41, %r9;
	bar.sync 	0;
	@%p17 bra 	$L__BB2_13;
	ld.shared.f32 	%f8, [shared];
	cvta.to.global.u64 	%rd3, %rd6;
	cvta.to.global.u64 	%rd4, %rd5;
$L__BB2_12:
	cvt.s64.s32 	%rd12, %r41;
	mul.wide.s32 	%rd13, %r41, 2;
	add.s64 	%rd14, %rd2, %rd13;
	ld.global.nc.u16 	%rs2, [%rd14];
	// begin inline asm
	{  cvt.f32.f16 %f36, %rs2;}

	// end inline asm
	add.s64 	%rd15, %rd3, %rd13;
	ld.global.nc.u16 	%rs3, [%rd15];
	// begin inline asm
	{  cvt.f32.f16 %f37, %rs3;}

	// end inline asm
	mul.f32 	%f39, %f8, %f36;
	mul.f32 	%f38, %f39, %f37;
	// begin inline asm
	{  cvt.rn.f16.f32 %rs4, %f38;}

	// end inline asm
	add.s64 	%rd16, %rd12, %rd1;
	shl.b64 	%rd17, %rd16, 1;
	add.s64 	%rd18, %rd4, %rd17;
	st.global.u16 	[%rd18], %rs4;
	add.s32 	%r41, %r41, %r6;
	setp.lt.s32 	%p18, %r41, %r9;
	@%p18 bra 	$L__BB2_12;
$L__BB2_13:
	ret;

}
	// .globl	_Z27rmsnorm_residual_kernel_f32PfS_PKfS1_S1_if
.visible .entry _Z27rmsnorm_residual_kernel_f32PfS_PKfS1_S1_if(
	.param .u64 .ptr .align 1 _Z27rmsnorm_residual_kernel_f32PfS_PKfS1_S1_if_param_0,
	.param .u64 .ptr .align 1 _Z27rmsnorm_residual_kernel_f32PfS_PKfS1_S1_if_param_1,
	.param .u64 .ptr .align 1 _Z27rmsnorm_residual_kernel_f32PfS_PKfS1_S1_if_param_2,
	.param .u64 .ptr .align 1 _Z27rmsnorm_residual_kernel_f32PfS_PKfS1_S1_if_param_3,
	.param .u64 .ptr .align 1 _Z27rmsnorm_residual_kernel_f32PfS_PKfS1_S1_if_param_4,
	.param .u32 _Z27rmsnorm_residual_kernel_f32PfS_PKfS1_S1_if_param_5,
	.param .f32 _Z27rmsnorm_residual_kernel_f32PfS_PKfS1_S1_if_param_6
)
{
	.reg .pred 	%p<19>;
	.reg .b32 	%r<42>;
	.reg .b32 	%f<45>;
	.reg .b64 	%rd<28>;

	ld.param.u64 	%rd7, [_Z27rmsnorm_residual_kernel_f32PfS_PKfS1_S1_if_param_0];
	ld.param.u64 	%rd11, [_Z27rmsnorm_residual_kernel_f32PfS_PKfS1_S1_if_param_1];
	ld.param.u64 	%rd8, [_Z27rmsnorm_residual_kernel_f32PfS_PKfS1_S1_if_param_2];
	ld.param.u64 	%rd9, [_Z27rmsnorm_residual_kernel_f32PfS_PKfS1_S1_if_param_3];
	ld.param.u64 	%rd10, [_Z27rmsnorm_residual_kernel_f32PfS_PKfS1_S1_if_param_4];
	ld.param.u32 	%r9, [_Z27rmsnorm_residual_kernel_f32PfS_PKfS1_S1_if_param_5];
	ld.param.f32 	%f9, [_Z27rmsnorm_residual_kernel_f32PfS_PKfS1_S1_if_param_6];
	cvta.to.global.u64 	%rd12, %rd11;
	mov.u32 	%r10, %ctaid.x;
	mov.u32 	%r41, %tid.x;
	mul.lo.s32 	%r11, %r9, %r10;
	cvt.s64.s32 	%rd1, %r11;
	mul.wide.s32 	%rd13, %r11, 4;
	add.s64 	%rd2, %rd12, %rd13;
	setp.ge.s32 	%p1, %r41, %r9;
	mov.f32 	%f43, 0f00000000;
	@%p1 bra 	$L__BB3_3;
	mov.u32 	%r2, %ntid.x;
	cvta.to.global.u64 	%rd3, %rd8;
	cvta.to.global.u64 	%rd4, %rd9;
	mov.f32 	%f43, 0f00000000;
	mov.u32 	%r40, %r41;
$L__BB3_2:
	cvt.s64.s32 	%rd14, %r40;
	add.s64 	%rd15, %rd14, %rd1;
	shl.b64 	%rd16, %rd15, 2;
	add.s64 	%rd17, %rd3, %rd16;
	ld.global.nc.f32 	%f12, [%rd17];
	add.s64 	%rd18, %rd4, %rd16;
	ld.global.nc.f32 	%f13, [%rd18];
	add.f32 	%f14, %f12, %f13;
	mul.wide.s32 	%rd19, %r40, 4;
	add.s64 	%rd20, %rd2, %rd19;
	st.global.f32 	[%rd20], %f14;
	fma.rn.f32 	%f43, %f14, %f14, %f43;
	add.s32 	%r40, %r40, %r2;
	setp.lt.s32 	%p2, %r40, %r9;
	@%p2 bra 	$L__BB3_2;
$L__BB3_3:
	and.b32  	%r5, %r41, 31;
	mov.b32 	%r12, %f43;
	shfl.sync.down.b32	%r13|%p3, %r12, 16, 31, -1;
	mov.b32 	%f15, %r13;
	add.f32 	%f16, %f43, %f15;
	mov.b32 	%r14, %f16;
	shfl.sync.down.b32	%r15|%p4, %r14, 8, 31, -1;
	mov.b32 	%f17, %r15;
	add.f32 	%f18, %f16, %f17;
	mov.b32 	%r16, %f18;
	shfl.sync.down.b32	%r17|%p5, %r16, 4, 31, -1;
	mov.b32 	%f19, %r17;
	add.f32 	%f20, %f18, %f19;
	mov.b32 	%r18, %f20;
	shfl.sync.down.b32	%r19|%p6, %r18, 2, 31, -1;
	mov.b32 	%f21, %r19;
	add.f32 	%f22, %f20, %f21;
	mov.b32 	%r20, %f22;
	shfl.sync.down.b32	%r21|%p7, %r20, 1, 31, -1;
	mov.b32 	%f23, %r21;
	add.f32 	%f4, %f22, %f23;
	setp.ne.s32 	%p8, %r5, 0;
	@%p8 bra 	$L__BB3_5;
	shr.u32 	%r22, %r41, 3;
	mov.u32 	%r23, shared;
	add.s32 	%r24, %r23, %r22;
	st.shared.f32 	[%r24], %f4;
$L__BB3_5:
	bar.sync 	0;
	mov.u32 	%r6, %ntid.x;
	add.s32 	%r25, %r6, 31;
	shr.u32 	%r26, %r25, 5;
	setp.ge.u32 	%p9, %r41, %r26;
	mov.f32 	%f44, 0f00000000;
	@%p9 bra 	$L__BB3_7;
	shl.b32 	%r27, %r5, 2;
	mov.u32 	%r28, shared;
	add.s32 	%r29, %r28, %r27;
	ld.shared.f32 	%f44, [%r29];
$L__BB3_7:
	setp.gt.u32 	%p10, %r41, 31;
	@%p10 bra 	$L__BB3_10;
	mov.b32 	%r30, %f44;
	shfl.sync.down.b32	%r31|%p11, %r30, 16, 31, -1;
	mov.b32 	%f25, %r31;
	add.f32 	%f26, %f44, %f25;
	mov.b32 	%r32, %f26;
	shfl.sync.down.b32	%r33|%p12, %r32, 8, 31, -1;
	mov.b32 	%f27, %r33;
	add.f32 	%f28, %f26, %f27;
	mov.b32 	%r34, %f28;
	shfl.sync.down.b32	%r35|%p13, %r34, 4, 31, -1;
	mov.b32 	%f29, %r35;
	add.f32 	%f30, %f28, %f29;
	mov.b32 	%r36, %f30;
	shfl.sync.down.b32	%r37|%p14, %r36, 2, 31, -1;
	mov.b32 	%f31, %r37;
	add.f32 	%f32, %f30, %f31;
	mov.b32 	%r38, %f32;
	shfl.sync.down.b32	%r39|%p15, %r38, 1, 31, -1;
	mov.b32 	%f33, %r39;
	add.f32 	%f7, %f32, %f33;
	setp.ne.s32 	%p16, %r41, 0;
	@%p16 bra 	$L__BB3_10;
	cvt.rn.f32.s32 	%f34, %r9;
	div.rn.f32 	%f35, %f7, %f34;
	add.f32 	%f36, %f9, %f35;
	rsqrt.approx.f32 	%f37, %f36;
	st.shared.f32 	[shared], %f37;
$L__BB3_10:
	setp.ge.s32 	%p17, %r41, %r9;
	bar.sync 	0;
	@%p17 bra 	$L__BB3_13;
	ld.shared.f32 	%f8, [shared];
	cvta.to.global.u64 	%rd5, %rd10;
	cvta.to.global.u64 	%rd6, %rd7;
$L__BB3_12:
	cvt.s64.s32 	%rd21, %r41;
	mul.wide.s32 	%rd22, %r41, 4;
	add.s64 	%rd23, %rd2, %rd22;
	ld.global.f32 	%f38, [%rd23];
	mul.f32 	%f39, %f8, %f38;
	add.s64 	%rd24, %rd5, %rd22;
	ld.global.nc.f32 	%f40, [%rd24];
	mul.f32 	%f41, %f39, %f40;
	add.s64 	%rd25, %rd21, %rd1;
	shl.b64 	%rd26, %rd25, 2;
	add.s64 	%rd27, %rd6, %rd26;
	st.global.f32 	[%rd27], %f41;
	add.s32 	%r41, %r41, %r6;
	setp.lt.s32 	%p18, %r41, %r9;
	@%p18 bra 	$L__BB3_12;
$L__BB3_13:
	ret;

}


// ===== COMPILED SASS (sm_100) =====

	.target	sm_100

	.elftype	@"ET_EXEC"


//--------------------- .note.nv.tkinfo           --------------------------
	.section	.note.nv.tkinfo,"",@"SHT_NOTE"
	.sectionflags	@"SHF_NOTE_NV_TKINFO"
	.tkinfo
        /*0018*/ 	.word	0x00000002
        /*0030*/ 	.string	""
        /*0030*/ 	.string	"ptxas"
        /*0030*/ 	.string	"Cuda compilation tools, release 13.0, V13.0.88"
        /*0030*/ 	.string	"Build cuda_13.0.r13.0/compiler.36424714_0"
        /*0030*/ 	.string	"-arch sm_100 -m 64 "



//--------------------- .note.nv.cuinfo           --------------------------
	.section	.note.nv.cuinfo,"",@"SHT_NOTE"
	.sectionflags	@"SHF_NOTE_NV_CUINFO"
        /*0018*/ 	.short	0x0002
        /*001a*/ 	.short	0x0064
        /*001c*/ 	.short	0x0082
	.zero		2


//--------------------- .nv.info                  --------------------------
	.section	.nv.info,"",@"SHT_CUDA_INFO"
	.align	4


	//----- nvinfo : EIATTR_REGCOUNT
	.align		4
        /*0000*/ 	.byte	0x04, 0x2f
        /*0002*/ 	.short	(.L_1 - .L_0)
	.align		4
.L_0:
        /*0004*/ 	.word	index@(_Z18rmsnorm_kernel_f32PfPKfS1_if)
        /*0008*/ 	.word	0x00000014


	//----- nvinfo : EIATTR_FRAME_SIZE
	.align		4
.L_1:
        /*000c*/ 	.byte	0x04, 0x11
        /*000e*/ 	.short	(.L_3 - .L_2)
	.align		4
.L_2:
        /*0010*/ 	.word	index@($__internal_3_$__cuda_sm3x_div_rn_noftz_f32_slowpath)
        /*0014*/ 	.word	0x00000000


	//----- nvinfo : EIATTR_FRAME_SIZE
	.align		4
.L_3:
        /*0018*/ 	.byte	0x04, 0x11
        /*001a*/ 	.short	(.L_5 - .L_4)
	.align		4
.L_4:
        /*001c*/ 	.word	index@(_Z18rmsnorm_kernel_f32PfPKfS1_if)
        /*0020*/ 	.word	0x00000000


	//----- nvinfo : EIATTR_REGCOUNT
	.align		4
.L_5:
        /*0024*/ 	.byte	0x04, 0x2f
        /*0026*/ 	.short	(.L_7 - .L_6)
	.align		4
.L_6:
        /*0028*/ 	.word	index@(_Z23rmsnorm_kernel_f32_vec4PfPKfS1_if)
        /*002c*/ 	.word	0x00000025


	//----- nvinfo : EIATTR_FRAME_SIZE
	.align		4
.L_7:
        /*0030*/ 	.byte	0x04, 0x11
        /*0032*/ 	.short	(.L_9 - .L_8)
	.align		4
.L_8:
        /*0034*/ 	.word	index@($__internal_2_$__cuda_sm3x_div_rn_noftz_f32_slowpath)
        /*0038*/ 	.word	0x00000000


	//----- nvinfo : EIATTR_FRAME_SIZE
	.align		4
.L_9:
        /*003c*/ 	.byte	0x04, 0x11
        /*003e*/ 	.short	(.L_11 - .L_10)
	.align		4
.L_10:
        /*0040*/ 	.word	index@(_Z23rmsnorm_kernel_f32_vec4PfPKfS1_if)
        /*0044*/ 	.word	0x00000000


	//----- nvinfo : EIATTR_REGCOUNT
	.align		4
.L_11:
        /*0048*/ 	.byte	0x04, 0x2f
        /*004a*/ 	.short	(.L_13 - .L_12)
	.align		4
.L_12:
        /*004c*/ 	.word	index@(_Z18rmsnorm_kernel_f16P6__halfPKS_S2_if)
        /*0050*/ 	.word	0x00000015


	//----- nvinfo : EIATTR_FRAME_SIZE
	.align		4
.L_13:
        /*0054*/ 	.byte	0x04, 0x11
        /*0056*/ 	.short	(.L_15 - .L_14)
	.align		4
.L_14:
        /*0058*/ 	.word	index@($__internal_1_$__cuda_sm3x_div_rn_noftz_f32_slowpath)
        /*005c*/ 	.word	0x00000000


	//----- nvinfo : EIATTR_FRAME_SIZE
	.align		4
.L_15:
        /*0060*/ 	.byte	0x04, 0x11
        /*0062*/ 	.short	(.L_17 - .L_16)
	.align		4
.L_16:
        /*0064*/ 	.word	index@(_Z18rmsnorm_kernel_f16P6__halfPKS_S2_if)
        /*0068*/ 	.word	0x00000000


	//----- nvinfo : EIATTR_REGCOUNT
	.align		4
.L_17:
        /*006c*/ 	.byte	0x04, 0x2f
        /*006e*/ 	.short	(.L_19 - .L_18)
	.align		4
.L_18:
        /*0070*/ 	.word	index@(_Z27rmsnorm_residual_kernel_f32PfS_PKfS1_S1_if)
        /*0074*/ 	.word	0x00000015


	//----- nvinfo : EIATTR_FRAME_SIZE
	.align		4
.L_19:
        /*0078*/ 	.byte	0x04, 0x11
        /*007a*/ 	.short	(.L_21 - .L_20)
	.align		4
.L_20:
        /*007c*/ 	.word	index@($__internal_0_$__cuda_sm3x_div_rn_noftz_f32_slowpath)
        /*0080*/ 	.word	0x00000000


	//----- nvinfo : EIATTR_FRAME_SIZE
	.align		4
.L_21:
        /*0084*/ 	.byte	0x04, 0x11
        /*0086*/ 	.short	(.L_23 - .L_22)
	.align		4
.L_22:
        /*0088*/ 	.word	index@(_Z27rmsnorm_residual_kernel_f32PfS_PKfS1_S1_if)
        /*008c*/ 	.word	0x00000000


	//----- nvinfo : EIATTR_MIN_STACK_SIZE
	.align		4
.L_23:
        /*0090*/ 	.byte	0x04, 0x12
        /*0092*/ 	.short	(.L_25 - .L_24)
	.align		4
.L_24:
        /*0094*/ 	.word	index@(_Z27rmsnorm_residual_kernel_f32PfS_PKfS1_S1_if)
        /*0098*/ 	.word	0x00000000


	//----- nvinfo : EIATTR_MIN_STACK_SIZE
	.align		4
.L_25:
        /*009c*/ 	.byte	0x04, 0x12
        /*009e*/ 	.short	(.L_27 - .L_26)
	.align		4
.L_26:
        /*00a0*/ 	.word	index@(_Z18rmsnorm_kernel_f16P6__halfPKS_S2_if)
        /*00a4*/ 	.word	0x00000000


	//----- nvinfo : EIATTR_MIN_STACK_SIZE
	.align		4
.L_27:
        /*00a8*/ 	.byte	0x04, 0x12
        /*00aa*/ 	.short	(.L_29 - .L_28)
	.align		4
.L_28:
        /*00ac*/ 	.word	index@(_Z23rmsnorm_kernel_f32_vec4PfPKfS1_if)
        /*00b0*/ 	.word	0x00000000


	//----- nvinfo : EIATTR_MIN_STACK_SIZE
	.align		4
.L_29:
        /*00b4*/ 	.byte	0x04, 0x12
        /*00b6*/ 	.short	(.L_31 - .L_30)
	.align		4
.L_30:
        /*00b8*/ 	.word	index@(_Z18rmsnorm_kernel_f32PfPKfS1_if)
        /*00bc*/ 	.word	0x00000000
.L_31:


//--------------------- .nv.compat                --------------------------
	.section	.nv.compat,"",@"SHT_CUDA_COMPAT_INFO"
	.align	4
        /*0000*/ 	.byte	0x02, 0x09, 0x00, 0x00, 0x02, 0x02, 0x01, 0x00, 0x02, 0x05, 0x05, 0x00, 0x03, 0x07, 0x01, 0x01
        /*0010*/ 	.byte	0x02, 0x03, 0x00, 0x00, 0x02, 0x06, 0x01, 0x00, 0x04, 0x0b, 0x08, 0x00, 0x01, 0x00, 0x00, 0x00
        /*0020*/ 	.byte	0x00, 0x00, 0x00, 0x00


//--------------------- .nv.info._Z27rmsnorm_residual_kernel_f32PfS_PKfS1_S1_if --------------------------
	.section	.nv.info._Z27rmsnorm_residual_kernel_f32PfS_PKfS1_S1_if,"",@"SHT_CUDA_INFO"
	.sectionflags	@""
	.align	4


	//----- nvinfo : EIATTR_CUDA_API_VERSION
	.align		4
        /*0000*/ 	.byte	0x04, 0x37
        /*0002*/ 	.short	(.L_33 - .L_32)
.L_32:
        /*0004*/ 	.word	0x00000082


	//----- nvinfo : EIATTR_KPARAM_INFO
	.align		4
.L_33:
        /*0008*/ 	.byte	0x04, 0x17
        /*000a*/ 	.short	(.L_35 - .L_34)
.L_34:
        /*000c*/ 	.word	0x00000000
        /*0010*/ 	.short	0x0006
        /*0012*/ 	.short	0x002c
        /*0014*/ 	.byte	0x00, 0xf0, 0x11, 0x00


	//----- nvinfo : EIATTR_KPARAM_INFO
	.align		4
.L_35:
        /*0018*/ 	.byte	0x04, 0x17
        /*001a*/ 	.short	(.L_37 - .L_36)
.L_36:
        /*001c*/ 	.word	0x00000000
        /*0020*/ 	.short	0x0005
        /*0022*/ 	.short	0x0028
        /*0024*/ 	.byte	0x00, 0xf0, 0x11, 0x00


	//----- nvinfo : EIATTR_KPARAM_INFO
	.align		4
.L_37:
        /*0028*/ 	.byte	0x04, 0x17
        /*002a*/ 	.short	(.L_39 - .L_38)
.L_38:
        /*002c*/ 	.word	0x00000000
        /*0030*/ 	.short	0x0004
        /*0032*/ 	.short	0x0020
        /*0034*/ 	.byte	0x00, 0xf5, 0x21, 0x00


	//----- nvinfo : EIATTR_KPARAM_INFO
	.align		4
.L_39:
        /*0038*/ 	.byte	0x04, 0x17
        /*003a*/ 	.short	(.L_41 - .L_40)
.L_40:
        /*003c*/ 	.word	0x00000000
        /*0040*/ 	.short	0x0003
        /*0042*/ 	.short	0x0018
        /*0044*/ 	.byte	0x00, 0xf5, 0x21, 0x00


	//----- nvinfo : EIATTR_KPARAM_INFO
	.align		4
.L_41:
        /*0048*/ 	.byte	0x04, 0x17
        /*004a*/ 	.short	(.L_43 - .L_42)
.L_42:
        /*004c*/ 	.word	0x00000000
        /*0050*/ 	.short	0x0002
        /*0052*/ 	.short	0x0010
        /*0054*/ 	.byte	0x00, 0xf5, 0x21, 0x00


	//----- nvinfo : EIATTR_KPARAM_INFO
	.align		4
.L_43:
        /*0058*/ 	.byte	0x04, 0x17
        /*005a*/ 	.short	(.L_45 - .L_44)
.L_44:
        /*005c*/ 	.word	0x00000000
        /*0060*/ 	.short	0x0001
        /*0062*/ 	.short	0x0008
        /*0064*/ 	.byte	0x00, 0xf5, 0x21, 0x00


	//----- nvinfo : EIATTR_KPARAM_INFO
	.align		4
.L_45:
        /*0068*/ 	.byte	0x04, 0x17
        /*006a*/ 	.short	(.L_47 - .L_46)
.L_46:
        /*006c*/ 	.word	0x00000000
        /*0070*/ 	.short	0x0000
        /*0072*/ 	.short	0x0000
        /*0074*/ 	.byte	0x00, 0xf5, 0x21, 0x00


	//----- nvinfo : EIATTR_SPARSE_MMA_MASK
	.align		4
.L_47:
        /*0078*/ 	.byte	0x03, 0x50
        /*007a*/ 	.short	0x0000


	//----- nvinfo : EIATTR_MAXREG_COUNT
	.align		4
        /*007c*/ 	.byte	0x03, 0x1b
        /*007e*/ 	.short	0x00ff


	//----- nvinfo : EIATTR_NUM_BARRIERS
	.align		4
        /*0080*/ 	.byte	0x02, 0x4c
        /*0082*/ 	.byte	0x01
	.zero		1


	//----- nvinfo : EIATTR_MERCURY_ISA_VERSION
	.align		4
        /*0084*/ 	.byte	0x03, 0x5f
        /*0086*/ 	.short	0x0101


	//----- nvinfo : EIATTR_COOP_GROUP_MASK_REGIDS
	.align		4
        /*0088*/ 	.byte	0x04, 0x29
        /*008a*/ 	.short	(.L_49 - .L_48)


	//   ....[0]....
.L_48:
        /*008c*/ 	.word	0xffffffff


	//   ....[1]....
        /*0090*/ 	.word	0xffffffff


	//   ....[2]....
        /*0094*/ 	.word	0xffffffff


	//   ....[3]....
        /*0098*/ 	.word	0xffffffff


	//   ....[4]....
        /*009c*/ 	.word	0xffffffff


	//   ....[5]....
        /*00a0*/ 	.word	0xffffffff


	//   ....[6]....
        /*00a4*/ 	.word	0xffffffff


	//   ....[7]....
        /*00a8*/ 	.word	0xffffffff


	//   ....[8]....
        /*00ac*/ 	.word	0xffffffff


	//   ....[9]....
        /*00b0*/ 	.word	0xffffffff


	//   ....[10]....
        /*00b4*/ 	.word	0x0500000d


	//   ....[11]....
        /*00b8*/ 	.word	0x0500000d


	//   ....[12]....
        /*00bc*/ 	.word	0x0500000d


	//   ....[13]....
        /*00c0*/ 	.word	0x0500000d


	//   ....[14]....
        /*00c4*/ 	.word	0x0500000d


	//----- nvinfo : EIATTR_COOP_GROUP_INSTR_OFFSETS
	.align		4
.L_49:
        /*00c8*/ 	.byte	0x04, 0x28
        /*00ca*/ 	.short	(.L_51 - .L_50)


	//   ....[0]....
.L_50:
        /*00cc*/ 	.word	0x00000230


	//   ....[1]....
        /*00d0*/ 	.word	0x000002b0


	//   ....[2]....
        /*00d4*/ 	.word	0x00000310


	//   ....[3]....
        /*00d8*/ 	.word	0x00000340


	//   ....[4]....
        /*00dc*/ 	.word	0x00000380


	//   ....[5]....
        /*00e0*/ 	.word	0x00000420


	//   ....[6]....
        /*00e4*/ 	.word	0x00000440


	//   ....[7]....
        /*00e8*/ 	.word	0x00000460


	//   ....[8]....
        /*00ec*/ 	.word	0x00000480


	//   ....[9]....
        /*00f0*/ 	.word	0x000004a0


	//   ....[10]....
        /*00f4*/ 	.word	0x00000840


	//   ....[11]....
        /*00f8*/ 	.word	0x000008b0


	//   ....[12]....
        /*00fc*/ 	.word	0x00000920


	//   ....[13]....
        /*0100*/ 	.word	0x00000990


	//   ....[14]....
        /*0104*/ 	.word	0x00000a00


	//----- nvinfo : EIATTR_VRC_CTA_INIT_COUNT
	.align		4
.L_51:
        /*0108*/ 	.byte	0x02, 0x4a
	.zero		1
	.zero		1


	//----- nvinfo : EIATTR_EXIT_INSTR_OFFSETS
	.align		4
        /*010c*/ 	.byte	0x04, 0x1c
        /*010e*/ 	.short	(.L_53 - .L_52)


	//   ....[0]....
.L_52:
        /*0110*/ 	.word	0x000006a0


	//   ....[1]....
        /*0114*/ 	.word	0x000007f0


	//----- nvinfo : EIATTR_CRS_STACK_SIZE
	.align		4
.L_53:
        /*0118*/ 	.byte	0x04, 0x1e
        /*011a*/ 	.short	(.L_55 - .L_54)
.L_54:
        /*011c*/ 	.word	0x00000000


	//----- nvinfo : EIATTR_CBANK_PARAM_SIZE
	.align		4
.L_55:
        /*0120*/ 	.byte	0x03, 0x19
        /*0122*/ 	.short	0x0030


	//----- nvinfo : EIATTR_PARAM_CBANK
	.align		4
        /*0124*/ 	.byte	0x04, 0x0a
        /*0126*/ 	.short	(.L_57 - .L_56)
	.align		4
.L_56:
        /*0128*/ 	.word	index@(.nv.constant0._Z27rmsnorm_residual_kernel_f32PfS_PKfS1_S1_if)
        /*012c*/ 	.short	0x0380
        /*012e*/ 	.short	0x0030


	//----- nvinfo : EIATTR_SW_WAR
	.align		4
.L_57:
        /*0130*/ 	.byte	0x04, 0x36
        /*0132*/ 	.short	(.L_59 - .L_58)
.L_58:
        /*0134*/ 	.word	0x00000008
.L_59:


//--------------------- .nv.info._Z18rmsnorm_kernel_f16P6__halfPKS_S2_if --------------------------
	.section	.nv.info._Z18rmsnorm_kernel_f16P6__halfPKS_S2_if,"",@"SHT_CUDA_INFO"
	.sectionflags	@""
	.align	4


	//----- nvinfo : EIATTR_CUDA_API_VERSION
	.align		4
        /*0000*/ 	.byte	0x04, 0x37
        /*0002*/ 	.short	(.L_61 - .L_60)
.L_60:
        /*0004*/ 	.word	0x00000082


	//----- nvinfo : EIATTR_KPARAM_INFO
	.align		4
.L_61:
        /*0008*/ 	.byte	0x04, 0x17
        /*000a*/ 	.short	(.L_63 - .L_62)
.L_62:
        /*000c*/ 	.word	0x00000000
        /*0010*/ 	.short	0x0004
        /*0012*/ 	.short	0x001c
        /*0014*/ 	.byte	0x00, 0xf0, 0x11, 0x00


	//----- nvinfo : EIATTR_KPARAM_INFO
	.align		4
.L_63:
        /*0018*/ 	.byte	0x04, 0x17
        /*001a*/ 	.short	(.L_65 - .L_64)
.L_64:
        /*001c*/ 	.word	0x00000000
        /*0020*/ 	.short	0x0003
        /*0022*/ 	.short	0x0018
        /*0024*/ 	.byte	0x00, 0xf0, 0x11, 0x00


	//----- nvinfo : EIATTR_KPARAM_INFO
	.align		4
.L_65:
        /*0028*/ 	.byte	0x04, 0x17
        /*002a*/ 	.short	(.L_67 - .L_66)
.L_66:
        /*002c*/ 	.word	0x00000000
        /*0030*/ 	.short	0x0002
        /*0032*/ 	.short	0x0010
        /*0034*/ 	.byte	0x00, 0xf5, 0x21, 0x00


	//----- nvinfo : EIATTR_KPARAM_INFO
	.align		4
.L_67:
        /*0038*/ 	.byte	0x04, 0x17
        /*003a*/ 	.short	(.L_69 - .L_68)
.L_68:
        /*003c*/ 	.word	0x00000000
        /*0040*/ 	.short	0x0001
        /*0042*/ 	.short	0x0008
        /*0044*/ 	.byte	0x00, 0xf5, 0x21, 0x00


	//----- nvinfo : EIATTR_KPARAM_INFO
	.align		4
.L_69:
        /*0048*/ 	.byte	0x04, 0x17
        /*004a*/ 	.short	(.L_71 - .L_70)
.L_70:
        /*004c*/ 	.word	0x00000000
        /*0050*/ 	.short	0x0000
        /*0052*/ 	.short	0x0000
        /*0054*/ 	.byte	0x00, 0xf5, 0x21, 0x00


	//----- nvinfo : EIATTR_SPARSE_MMA_MASK
	.align		4
.L_71:
        /*0058*/ 	.byte	0x03, 0x50
        /*005a*/ 	.short	0x0000


	//----- nvinfo : EIATTR_MAXREG_COUNT
	.align		4
        /*005c*/ 	.byte	0x03, 0x1b
        /*005e*/ 	.short	0x00ff


	//----- nvinfo : EIATTR_NUM_BARRIERS
	.align		4
        /*0060*/ 	.byte	0x02, 0x4c
        /*0062*/ 	.byte	0x01
	.zero		1


	//----- nvinfo : EIATTR_MERCURY_ISA_VERSION
	.align		4
        /*0064*/ 	.byte	0x03, 0x5f
        /*0066*/ 	.short	0x0101


	//----- nvinfo : EIATTR_COOP_GROUP_MASK_REGIDS
	.align		4
        /*0068*/ 	.byte	0x04, 0x29
        /*006a*/ 	.short	(.L_73 - .L_72)


	//   ....[0]....
.L_72:
        /*006c*/ 	.word	0xffffffff


	//   ....[1]....
        /*0070*/ 	.word	0xffffffff


	//   ....[2]....
        /*0074*/ 	.word	0xffffffff


	//   ....[3]....
        /*0078*/ 	.word	0xffffffff


	//   ....[4]....
        /*007c*/ 	.word	0xffffffff


	//   ....[5]....
        /*0080*/ 	.word	0xffffffff


	//   ....[6]....
        /*0084*/ 	.word	0xffffffff


	//   ....[7]....
        /*0088*/ 	.word	0xffffffff


	//   ....[8]....
        /*008c*/ 	.word	0xffffffff


	//   ....[9]....
        /*0090*/ 	.word	0xffffffff


	//   ....[10]....
        /*0094*/ 	.word	0x0500000c


	//   ....[11]....
        /*0098*/ 	.word	0x0500000c


	//   ....[12]....
        /*009c*/ 	.word	0x0500000c


	//   ....[13]....
        /*00a0*/ 	.word	0x0500000c


	//   ....[14]....
        /*00a4*/ 	.word	0x0500000c


	//----- nvinfo : EIATTR_COOP_GROUP_INSTR_OFFSETS
	.align		4
.L_73:
        /*00a8*/ 	.byte	0x04, 0x28
        /*00aa*/ 	.short	(.L_75 - .L_74)


	//   ....[0]....
.L_74:
        /*00ac*/ 	.word	0x00000170


	//   ....[1]....
        /*00b0*/ 	.word	0x000001f0


	//   ....[2]....
        /*00b4*/ 	.word	0x00000250


	//   ....[3]....
        /*00b8*/ 	.word	0x00000280


	//   ....[4]....
        /*00bc*/ 	.word	0x000002c0


	//   ....[5]....
        /*00c0*/ 	.word	0x00000360


	//   ....[6]....
        /*00c4*/ 	.word	0x00000380


	//   ....[7]....
        /*00c8*/ 	.word	0x000003a0


	//   ....[8]....
        /*00cc*/ 	.word	0x000003c0


	//   ....[9]....
        /*00d0*/ 	.word	0x000003e0


	//   ....[10]....
        /*00d4*/ 	.word	0x000007c0


	//   ....[11]....
        /*00d8*/ 	.word	0x00000830


	//   ....[12]....
        /*00dc*/ 	.word	0x000008a0


	//   ....[13]....
        /*00e0*/ 	.word	0x00000910


	//   ....[14]....
        /*00e4*/ 	.word	0x00000980


	//----- nvinfo : EIATTR_VRC_CTA_INIT_COUNT
	.align		4
.L_75:
        /*00e8*/ 	.byte	0x02, 0x4a
	.zero		1
	.zero		1


	//----- nvinfo : EIATTR_EXIT_INSTR_OFFSETS
	.align		4
        /*00ec*/ 	.byte	0x04, 0x1c
        /*00ee*/ 	.short	(.L_77 - .L_76)


	//   ....[0]....
.L_76:
        /*00f0*/ 	.word	0x000005e0


	//   ....[1]....
        /*00f4*/ 	.word	0x00000770


	//----- nvinfo : EIATTR_CRS_STACK_SIZE
	.align		4
.L_77:
        /*00f8*/ 	.byte	0x04, 0x1e
        /*00fa*/ 	.short	(.L_79 - .L_78)
.L_78:
        /*00fc*/ 	.word	0x00000000


	//----- nvinfo : EIATTR_CBANK_PARAM_SIZE
	.align		4
.L_79:
        /*0100*/ 	.byte	0x03, 0x19
        /*0102*/ 	.short	0x0020


	//----- nvinfo : EIATTR_PARAM_CBANK
	.align		4
        /*0104*/ 	.byte	0x04, 0x0a
        /*0106*/ 	.short	(.L_81 - .L_80)
	.align		4
.L_80:
        /*0108*/ 	.word	index@(.nv.constant0._Z18rmsnorm_kernel_f16P6__halfPKS_S2_if)
        /*010c*/ 	.short	0x0380
        /*010e*/ 	.short	0x0020


	//----- nvinfo : EIATTR_SW_WAR
	.align		4
.L_81:
        /*0110*/ 	.byte	0x04, 0x36
        /*0112*/ 	.short	(.L_83 - .L_82)
.L_82:
        /*0114*/ 	.word	0x00000008
.L_83:


//--------------------- .nv.info._Z23rmsnorm_kernel_f32_vec4PfPKfS1_if --------------------------
	.section	.nv.info._Z23rmsnorm_kernel_f32_vec4PfPKfS1_if,"",@"SHT_CUDA_INFO"
	.sectionflags	@""
	.align	4


	//----- nvinfo : EIATTR_CUDA_API_VERSION
	.align		4
        /*0000*/ 	.byte	0x04, 0x37
        /*0002*/ 	.short	(.L_85 - .L_84)
.L_84:
        /*0004*/ 	.word	0x00000082


	//----- nvinfo : EIATTR_KPARAM_INFO
	.align		4
.L_85:
        /*0008*/ 	.byte	0x04, 0x17
        /*000a*/ 	.short	(.L_87 - .L_86)
.L_86:
        /*000c*/ 	.word	0x00000000
        /*0010*/ 	.short	0x0004
        /*0012*/ 	.short	0x001c
        /*0014*/ 	.byte	0x00, 0xf0, 0x11, 0x00


	//----- nvinfo : EIATTR_KPARAM_INFO
	.align		4
.L_87:
        /*0018*/ 	.byte	0x04, 0x17
        /*001a*/ 	.short	(.L_89 - .L_88)
.L_88:
        /*001c*/ 	.word	0x00000000
        /*0020*/ 	.short	0x0003
        /*0022*/ 	.short	0x0018
        /*0024*/ 	.byte	0x00, 0xf0, 0x11, 0x00


	//----- nvinfo : EIATTR_KPARAM_INFO
	.align		4
.L_89:
        /*0028*/ 	.byte	0x04, 0x17
        /*002a*/ 	.short	(.L_91 - .L_90)
.L_90:
        /*002c*/ 	.word	0x00000000
        /*0030*/ 	.short	0x0002
        /*0032*/ 	.short	0x0010
        /*0034*/ 	.byte	0x00, 0xf5, 0x21, 0x00


	//----- nvinfo : EIATTR_KPARAM_INFO
	.align		4
.L_91:
        /*0038*/ 	.byte	0x04, 0x17
        /*003a*/ 	.short	(.L_93 - .L_92)
.L_92:
        /*003c*/ 	.word	0x00000000
        /*0040*/ 	.short	0x0001
        /*0042*/ 	.short	0x0008
        /*0044*/ 	.byte	0x00, 0xf5, 0x21, 0x00


	//----- nvinfo : EIATTR_KPARAM_INFO
	.align		4
.L_93:
        /*0048*/ 	.byte	0x04, 0x17
        /*004a*/ 	.short	(.L_95 - .L_94)
.L_94:
        /*004c*/ 	.word	0x00000000
        /*0050*/ 	.short	0x0000
        /*0052*/ 	.short	0x0000
        /*0054*/ 	.byte	0x00, 0xf5, 0x21, 0x00


	//----- nvinfo : EIATTR_SPARSE_MMA_MASK
	.align		4
.L_95:
        /*0058*/ 	.byte	0x03, 0x50
        /*005a*/ 	.short	0x0000


	//----- nvinfo : EIATTR_MAXREG_COUNT
	.align		4
        /*005c*/ 	.byte	0x03, 0x1b
        /*005e*/ 	.short	0x00ff


	//----- nvinfo : EIATTR_NUM_BARRIERS
	.align		4
        /*0060*/ 	.byte	0x02, 0x4c
        /*0062*/ 	.byte	0x01
	.zero		1


	//----- nvinfo : EIATTR_MERCURY_ISA_VERSION
	.align		4
        /*0064*/ 	.byte	0x03, 0x5f
        /*0066*/ 	.short	0x0101


	//----- nvinfo : EIATTR_COOP_GROUP_MASK_REGIDS
	.align		4
        /*0068*/ 	.byte	0x04, 0x29
        /*006a*/ 	.short	(.L_97 - .L_96)


	//   ....[0]....
.L_96:
        /*006c*/ 	.word	0xffffffff


	//   ....[1]....
        /*0070*/ 	.word	0xffffffff


	//   ....[2]....
        /*0074*/ 	.word	0xffffffff


	//   ....[3]....
        /*0078*/ 	.word	0xffffffff


	//   ....[4]....
        /*007c*/ 	.word	0xffffffff


	//   ....[5]....
        /*0080*/ 	.word	0xffffffff


	//   ....[6]....
        /*0084*/ 	.word	0xffffffff


	//   ....[7]....
        /*0088*/ 	.word	0xffffffff


	//   ....[8]....
        /*008c*/ 	.word	0xffffffff


	//   ....[9]....
        /*0090*/ 	.word	0xffffffff


	//   ....[10]....
        /*0094*/ 	.word	0x0500000a


	//   ....[11]....
        /*0098*/ 	.word	0x0500000a


	//   ....[12]....
        /*009c*/ 	.word	0x0500000a


	//   ....[13]....
        /*00a0*/ 	.word	0x0500000a


	//   ....[14]....
        /*00a4*/ 	.word	0x0500000a


	//----- nvinfo : EIATTR_COOP_GROUP_INSTR_OFFSETS
	.align		4
.L_97:
        /*00a8*/ 	.byte	0x04, 0x28
        /*00aa*/ 	.short	(.L_99 - .L_98)


	//   ....[0]....
.L_98:
        /*00ac*/ 	.word	0x000007e0


	//   ....[1]....
        /*00b0*/ 	.word	0x00000810


	//   ....[2]....
        /*00b4*/ 	.word	0x00000840


	//   ....[3]....
        /*00b8*/ 	.word	0x00000890


	//   ....[4]....
        /*00bc*/ 	.word	0x000008f0


	//   ....[5]....
        /*00c0*/ 	.word	0x000009d0


	//   ....[6]....
        /*00c4*/ 	.word	0x000009f0


	//   ....[7]....
        /*00c8*/ 	.word	0x00000a10


	//   ....[8]....
        /*00cc*/ 	.word	0x00000a30


	//   ....[9]....
        /*00d0*/ 	.word	0x00000a50


	//   ....[10]....
        /*00d4*/ 	.word	0x000015b0


	//   ....[11]....
        /*00d8*/ 	.word	0x00001620


	//   ....[12]....
        /*00dc*/ 	.word	0x00001690


	//   ....[13]....
        /*00e0*/ 	.word	0x00001700


	//   ....[14]....
        /*00e4*/ 	.word	0x00001770


	//----- nvinfo : EIATTR_VRC_CTA_INIT_COUNT
	.align		4
.L_99:
        /*00e8*/ 	.byte	0x02, 0x4a
	.zero		1
	.zero		1


	//----- nvinfo : EIATTR_EXIT_INSTR_OFFSETS
	.align		4
        /*00ec*/ 	.byte	0x04, 0x1c
        /*00ee*/ 	.short	(.L_101 - .L_100)


	//   ....[0]....
.L_100:
        /*00f0*/ 	.word	0x000014a0


	//   ....[1]....
        /*00f4*/ 	.word	0x00001560


	//----- nvinfo : EIATTR_CRS_STACK_SIZE
	.align		4
.L_101:
        /*00f8*/ 	.byte	0x04, 0x1e
        /*00fa*/ 	.short	(.L_103 - .L_102)
.L_102:
        /*00fc*/ 	.word	0x00000000


	//----- nvinfo : EIATTR_CBANK_PARAM_SIZE
	.align		4
.L_103:
        /*0100*/ 	.byte	0x03, 0x19
        /*0102*/ 	.short	0x0020


	//----- nvinfo : EIATTR_PARAM_CBANK
	.align		4
        /*0104*/ 	.byte	0x04, 0x0a
        /*0106*/ 	.short	(.L_105 - .L_104)
	.align		4
.L_104:
        /*0108*/ 	.word	index@(.nv.constant0._Z23rmsnorm_kernel_f32_vec4PfPKfS1_if)
        /*010c*/ 	.short	0x0380
        /*010e*/ 	.short	0x0020


	//----- nvinfo : EIATTR_SW_WAR
	.align		4
.L_105:
        /*0110*/ 	.byte	0x04, 0x36
        /*0112*/ 	.short	(.L_107 - .L_106)
.L_106:
        /*0114*/ 	.word	0x00000008
.L_107:


//--------------------- .nv.info._Z18rmsnorm_kernel_f32PfPKfS1_if --------------------------
	.section	.nv.info._Z18rmsnorm_kernel_f32PfPKfS1_if,"",@"SHT_CUDA_INFO"
	.sectionflags	@""
	.align	4


	//----- nvinfo : EIATTR_CUDA_API_VERSION
	.align		4
        /*0000*/ 	.byte	0x04, 0x37
        /*0002*/ 	.short	(.L_109 - .L_108)
.L_108:
        /*0004*/ 	.word	0x00000082


	//----- nvinfo : EIATTR_KPARAM_INFO
	.align		4
.L_109:
        /*0008*/ 	.byte	0x04, 0x17
        /*000a*/ 	.short	(.L_111 - .L_110)
.L_110:
        /*000c*/ 	.word	0x00000000
        /*0010*/ 	.short	0x0004
        /*0012*/ 	.short	0x001c
        /*0014*/ 	.byte	0x00, 0xf0, 0x11, 0x00


	//----- nvinfo : EIATTR_KPARAM_INFO
	.align		4
.L_111:
        /*0018*/ 	.byte	0x04, 0x17
        /*001a*/ 	.short	(.L_113 - .L_112)
.L_112:
        /*001c*/ 	.word	0x00000000
        /*0020*/ 	.short	0x0003
        /*0022*/ 	.short	0x0018
        /*0024*/ 	.byte	0x00, 0xf0, 0x11, 0x00


	//----- nvinfo : EIATTR_KPARAM_INFO
	.align		4
.L_113:
        /*0028*/ 	.byte	0x04, 0x17
        /*002a*/ 	.short	(.L_115 - .L_114)
.L_114:
        /*002c*/ 	.word	0x00000000
        /*0030*/ 	.short	0x0002
        /*0032*/ 	.short	0x0010
        /*0034*/ 	.byte	0x00, 0xf5, 0x21, 0x00


	//----- nvinfo : EIATTR_KPARAM_INFO
	.align		4
.L_115:
        /*0038*/ 	.byte	0x04, 0x17
        /*003a*/ 	.short	(.L_117 - .L_116)
.L_116:
        /*003c*/ 	.word	0x00000000
        /*0040*/ 	.short	0x0001
        /*0042*/ 	.short	0x0008
        /*0044*/ 	.byte	0x00, 0xf5, 0x21, 0x00


	//----- nvinfo : EIATTR_KPARAM_INFO
	.align		4
.L_117:
        /*0048*/ 	.byte	0x04, 0x17
        /*004a*/ 	.short	(.L_119 - .L_118)
.L_118:
        /*004c*/ 	.word	0x00000000
        /*0050*/ 	.short	0x0000
        /*0052*/ 	.short	0x0000
        /*0054*/ 	.byte	0x00, 0xf5, 0x21, 0x00


	//----- nvinfo : EIATTR_SPARSE_MMA_MASK
	.align		4
.L_119:
        /*0058*/ 	.byte	0x03, 0x50
        /*005a*/ 	.short	0x0000


	//----- nvinfo : EIATTR_MAXREG_COUNT
	.align		4
        /*005c*/ 	.byte	0x03, 0x1b
        /*005e*/ 	.short	0x00ff


	//----- nvinfo : EIATTR_NUM_BARRIERS
	.align		4
        /*0060*/ 	.byte	0x02, 0x4c
        /*0062*/ 	.byte	0x01
	.zero		1


	//----- nvinfo : EIATTR_MERCURY_ISA_VERSION
	.align		4
        /*0064*/ 	.byte	0x03, 0x5f
        /*0066*/ 	.short	0x0101


	//----- nvinfo : EIATTR_COOP_GROUP_MASK_REGIDS
	.align		4
        /*0068*/ 	.byte	0x04, 0x29
        /*006a*/ 	.short	(.L_121 - .L_120)


	//   ....[0]....
.L_120:
        /*006c*/ 	.word	0xffffffff


	//   ....[1]....
        /*0070*/ 	.word	0xffffffff


	//   ....[2]....
        /*0074*/ 	.word	0xffffffff


	//   ....[3]....
        /*0078*/ 	.word	0xffffffff


	//   ....[4]....
        /*007c*/ 	.word	0xffffffff


	//   ....[5]....
        /*0080*/ 	.word	0xffffffff


	//   ....[6]....
        /*0084*/ 	.word	0xffffffff


	//   ....[7]....
        /*0088*/ 	.word	0xffffffff


	//   ....[8]....
        /*008c*/ 	.word	0xffffffff


	//   ....[9]....
        /*0090*/ 	.word	0xffffffff


	//   ....[10]....
        /*0094*/ 	.word	0x0500000c


	//   ....[11]....
        /*0098*/ 	.word	0x0500000c


	//   ....[12]....
        /*009c*/ 	.word	0x0500000c


	//   ....[13]....
        /*00a0*/ 	.word	0x0500000c


	//   ....[14]....
        /*00a4*/ 	.word	0x0500000c


	//----- nvinfo : EIATTR_COOP_GROUP_INSTR_OFFSETS
	.align		4
.L_121:
        /*00a8*/ 	.byte	0x04, 0x28
        /*00aa*/ 	.short	(.L_123 - .L_122)


	//   ....[0]....
.L_122:
        /*00ac*/ 	.word	0x00000160


	//   ....[1]....
        /*00b0*/ 	.word	0x000001e0


	//   ....[2]....
        /*00b4*/ 	.word	0x00000240


	//   ....[3]....
        /*00b8*/ 	.word	0x00000270


	//   ....[4]....
        /*00bc*/ 	.word	0x000002b0


	//   ....[5]....
        /*00c0*/ 	.word	0x00000350


	//   ....[6]....
        /*00c4*/ 	.word	0x00000370


	//   ....[7]....
        /*00c8*/ 	.word	0x00000390


	//   ....[8]....
        /*00cc*/ 	.word	0x000003b0


	//   ....[9]....
        /*00d0*/ 	.word	0x000003d0


	//   ....[10]....
        /*00d4*/ 	.word	0x00000780


	//   ....[11]....
        /*00d8*/ 	.word	0x000007f0


	//   ....[12]....
        /*00dc*/ 	.word	0x00000860


	//   ....[13]....
        /*00e0*/ 	.word	0x000008d0


	//   ....[14]....
        /*00e4*/ 	.word	0x00000940


	//----- nvinfo : EIATTR_VRC_CTA_INIT_COUNT
	.align		4
.L_123:
        /*00e8*/ 	.byte	0x02, 0x4a
	.zero		1
	.zero		1


	//----- nvinfo : EIATTR_EXIT_INSTR_OFFSETS
	.align		4
        /*00ec*/ 	.byte	0x04, 0x1c
        /*00ee*/ 	.short	(.L_125 - .L_124)


	//   ....[0]....
.L_124:
        /*00f0*/ 	.word	0x000005d0


	//   ....[1]....
        /*00f4*/ 	.word	0x00000730


	//----- nvinfo : EIATTR_CRS_STACK_SIZE
	.align		4
.L_125:
        /*00f8*/ 	.byte	0x04, 0x1e
        /*00fa*/ 	.short	(.L_127 - .L_126)
.L_126:
        /*00fc*/ 	.word	0x00000000


	//----- nvinfo : EIATTR_CBANK_PARAM_SIZE
	.align		4
.L_127:
        /*0100*/ 	.byte	0x03, 0x19
        /*0102*/ 	.short	0x0020


	//----- nvinfo : EIATTR_PARAM_CBANK
	.align		4
        /*0104*/ 	.byte	0x04, 0x0a
        /*0106*/ 	.short	(.L_129 - .L_128)
	.align		4
.L_128:
        /*0108*/ 	.word	index@(.nv.constant0._Z18rmsnorm_kernel_f32PfPKfS1_if)
        /*010c*/ 	.short	0x0380
        /*010e*/ 	.short	0x0020


	//----- nvinfo : EIATTR_SW_WAR
	.align		4
.L_129:
        /*0110*/ 	.byte	0x04, 0x36
        /*0112*/ 	.short	(.L_131 - .L_130)
.L_130:
        /*0114*/ 	.word	0x00000008
.L_131:


//--------------------- .nv.callgraph             --------------------------
	.section	.nv.callgraph,"",@"SHT_CUDA_CALLGRAPH"
	.align	4
	.sectionentsize	8
	.align		4
        /*0000*/ 	.word	0x00000000
	.align		4
        /*0004*/ 	.word	0xffffffff
	.align		4
        /*0008*/ 	.word	0x00000000
	.align		4
        /*000c*/ 	.word	0xfffffffe
	.align		4
        /*0010*/ 	.word	0x00000000
	.align		4
        /*0014*/ 	.word	0xfffffffd
	.align		4
        /*0018*/ 	.word	0x00000000
	.align		4
        /*001c*/ 	.word	0xfffffffc


//--------------------- .text._Z27rmsnorm_residual_kernel_f32PfS_PKfS1_S1_if --------------------------
	.section	.text._Z27rmsnorm_residual_kernel_f32PfS_PKfS1_S1_if,"ax",@progbits
	.align	128
        .global         _Z27rmsnorm_residual_kernel_f32PfS_PKfS1_S1_if
        .type           _Z27rmsnorm_residual_kernel_f32PfS_PKfS1_S1_if,@function
        .size           _Z27rmsnorm_residual_kernel_f32PfS_PKfS1_S1_if,(.L_x_116 - _Z27rmsnorm_residual_kernel_f32PfS_PKfS1_S1_if)
        .other          _Z27rmsnorm_residual_kernel_f32PfS_PKfS1_S1_if,@"STO_CUDA_ENTRY STV_DEFAULT"
_Z27rmsnorm_residual_kernel_f32PfS_PKfS1_S1_if:
.text._Z27rmsnorm_residual_kernel_f32PfS_PKfS1_S1_if:
[----:B------:R-:W-:Y:S01]  /*0000*/  LDC R1, c[0x0][0x37c] ;  /* 0x0000df00ff017b82 */ /* 0x000fe20000000800 */
[----:B------:R-:W0:Y:S07]  /*0010*/  S2R R7, SR_TID.X ;  /* 0x0000000000077919 */ /* 0x000e2e0000002100 */
[----:B------:R-:W0:Y:S01]  /*0020*/  LDC R8, c[0x0][0x3a8] ;  /* 0x0000ea00ff087b82 */ /* 0x000e220000000800 */
[----:B------:R-:W1:Y:S01]  /*0030*/  LDCU.64 UR6, c[0x0][0x358] ;  /* 0x00006b00ff0677ac */ /* 0x000e620008000a00 */
[----:B------:R-:W-:Y:S01]  /*0040*/  BSSY.RECONVERGENT B0, `(.L_x_0) ;  /* 0x000001e000007945 */ /* 0x000fe20003800200 */
[----:B------:R-:W-:Y:S01]  /*0050*/  IMAD.MOV.U32 R0, RZ, RZ, RZ ;  /* 0x000000ffff007224 */ /* 0x000fe200078e00ff */
[----:B------:R-:W2:Y:S04]  /*0060*/  LDCU.128 UR8, c[0x0][0x390] ;  /* 0x00007200ff0877ac */ /* 0x000ea80008000c00 */
[----:B------:R-:W3:Y:S08]  /*0070*/  S2UR UR4, SR_CTAID.X ;  /* 0x00000000000479c3 */ /* 0x000ef00000002500 */
[----:B------:R-:W4:Y:S01]  /*0080*/  LDC.64 R4, c[0x0][0x388] ;  /* 0x0000e200ff047b82 */ /* 0x000f220000000a00 */
[----:B0-----:R-:W-:Y:S01]  /*0090*/  ISETP.GE.AND P0, PT, R7, R8, PT ;  /* 0x000000080700720c */ /* 0x001fe20003f06270 */
[----:B---3--:R-:W-:-:S05]  /*00a0*/  IMAD R6, R8, UR4, RZ ;  /* 0x0000000408067c24 */ /* 0x008fca000f8e02ff */
[----:B------:R-:W-:Y:S01]  /*00b0*/  SHF.R.S32.HI R2, RZ, 0x1f, R6 ;  /* 0x0000001fff027819 */ /* 0x000fe20000011406 */
[----:B----4-:R-:W-:-:S06]  /*00c0*/  IMAD.WIDE R4, R6, 0x4, R4 ;  /* 0x0000000406047825 */ /* 0x010fcc00078e0204 */
[----:B-12---:R-:W-:Y:S05]  /*00d0*/  @P0 BRA `(.L_x_1) ;  /* 0x0000000000500947 */ /* 0x006fea0003800000 */
[----:B------:R-:W0:Y:S01]  /*00e0*/  LDC R16, c[0x0][0x360] ;  /* 0x0000d800ff107b82 */ /* 0x000e220000000800 */
[----:B------:R-:W-:Y:S02]  /*00f0*/  IMAD.MOV.U32 R0, RZ, RZ, RZ ;  /* 0x000000ffff007224 */ /* 0x000fe400078e00ff */
[----:B------:R-:W-:-:S07]  /*0100*/  IMAD.MOV.U32 R3, RZ, RZ, R7 ;  /* 0x000000ffff037224 */ /* 0x000fce00078e0007 */
.L_x_2:
[----:B-1----:R-:W-:-:S04]  /*0110*/  IADD3 R9, P0, PT, R6, R3, RZ ;  /* 0x0000000306097210 */ /* 0x002fc80007f1e0ff */
[----:B------:R-:W-:Y:S01]  /*0120*/  LEA.HI.X.SX32 R10, R3, R2, 0x1, P0 ;  /* 0x00000002030a7211 */ /* 0x000fe200000f0eff */
[----:B------:R-:W-:-:S03]  /*0130*/  IMAD.SHL.U32 R14, R9, 0x4, RZ ;  /* 0x00000004090e7824 */ /* 0x000fc600078e00ff */
[----:B------:R-:W-:Y:S02]  /*0140*/  SHF.L.U64.HI R9, R9, 0x2, R10 ;  /* 0x0000000209097819 */ /* 0x000fe4000001020a */
[C---:B------:R-:W-:Y:S02]  /*0150*/  IADD3 R12, P0, PT, R14.reuse, UR8, RZ ;  /* 0x000000080e0c7c10 */ /* 0x040fe4000ff1e0ff */
[----:B------:R-:W-:Y:S02]  /*0160*/  IADD3 R14, P1, PT, R14, UR10, RZ ;  /* 0x0000000a0e0e7c10 */ /* 0x000fe4000ff3e0ff */
[C---:B------:R-:W-:Y:S02]  /*0170*/  IADD3.X R13, PT, PT, R9.reuse, UR9, RZ, P0, !PT ;  /* 0x00000009090d7c10 */ /* 0x040fe400087fe4ff */
[----:B------:R-:W-:-:S03]  /*0180*/  IADD3.X R15, PT, PT, R9, UR11, RZ, P1, !PT ;  /* 0x0000000b090f7c10 */ /* 0x000fc60008ffe4ff */
[----:B------:R-:W2:Y:S04]  /*0190*/  LDG.E.CONSTANT R12, desc[UR6][R12.64] ;  /* 0x000000060c0c7981 */ /* 0x000ea8000c1e9900 */
[----:B------:R-:W2:Y:S01]  /*01a0*/  LDG.E.CONSTANT R15, desc[UR6][R14.64] ;  /* 0x000000060e0f7981 */ /* 0x000ea2000c1e9900 */
[----:B------:R-:W-:-:S04]  /*01b0*/  IMAD.WIDE R10, R3, 0x4, R4 ;  /* 0x00000004030a7825 */ /* 0x000fc800078e0204 */
[----:B0-----:R-:W-:-:S05]  /*01c0*/  IMAD.IADD R3, R16, 0x1, R3 ;  /* 0x0000000110037824 */ /* 0x001fca00078e0203 */
[----:B------:R-:W-:Y:S01]  /*01d0*/  ISETP.GE.AND P0, PT, R3, R8, PT ;  /* 0x000000080300720c */ /* 0x000fe20003f06270 */
[----:B--2---:R-:W-:-:S04]  /*01e0*/  FADD R9, R12, R15 ;  /* 0x0000000f0c097221 */ /* 0x004fc80000000000 */
[----:B------:R-:W-:Y:S01]  /*01f0*/  FFMA R0, R9, R9, R0 ;  /* 0x0000000909007223 */ /* 0x000fe20000000000 */
[----:B------:R1:W-:Y:S07]  /*0200*/  STG.E desc[UR6][R10.64], R9 ;  /* 0x000000090a007986 */ /* 0x0003ee000c101906 */
[----:B------:R-:W-:Y:S05]  /*0210*/  @!P0 BRA `(.L_x_2) ;  /* 0xfffffffc00bc8947 */ /* 0x000fea000383ffff */
.L_x_1:
[----:B------:R-:W-:Y:S05]  /*0220*/  BSYNC.RECONVERGENT B0 ;  /* 0x0000000000007941 */ /* 0x000fea0003800200 */
.L_x_0:
[----:B------:R-:W0:Y:S01]  /*0230*/  SHFL.DOWN PT, R3, R0, 0x10, 0x1f ;  /* 0x0a001f0000037f89 */ /* 0x000e2200000e0000 */
[----:B------:R-:W2:Y:S01]  /*0240*/  LDCU UR8, c[0x0][0x360] ;  /* 0x00006c00ff0877ac */ /* 0x000ea20008000800 */
[----:B------:R-:W-:-:S13]  /*0250*/  LOP3.LUT P0, R13, R7, 0x1f, RZ, 0xc0, !PT ;  /* 0x0000001f070d7812 */ /* 0x000fda000780c0ff */
[----:B-1----:R-:W1:Y:S01]  /*0260*/  @!P0 S2R R11, SR_CgaCtaId ;  /* 0x00000000000b8919 */ /* 0x002e620000008800 */
[----:B--2---:R-:W-:-:S04]  /*0270*/  UIADD3 UR4, UPT, UPT, UR8, 0x1f, URZ ;  /* 0x0000001f08047890 */ /* 0x004fc8000fffe0ff */
[----:B------:R-:W-:Y:S01]  /*0280*/  USHF.R.U32.HI UR4, URZ, 0x5, UR4 ;  /* 0x00000005ff047899 */ /* 0x000fe20008011604 */
[----:B0-----:R-:W-:Y:S01]  /*0290*/  FADD R3, R3, R0 ;  /* 0x0000000003037221 */ /* 0x001fe20000000000 */
[----:B------:R-:W-:-:S04]  /*02a0*/  @!P0 MOV R0, 0x400 ;  /* 0x0000040000008802 */ /* 0x000fc80000000f00 */
[----:B------:R-:W0:Y:S01]  /*02b0*/  SHFL.DOWN PT, R10, R3, 0x8, 0x1f ;  /* 0x09001f00030a7f89 */ /* 0x000e2200000e0000 */
[----:B------:R-:W-:-:S13]  /*02c0*/  ISETP.GE.U32.AND P1, PT, R7, UR4, PT ;  /* 0x0000000407007c0c */ /* 0x000fda000bf26070 */
[----:B------:R-:W2:Y:S01]  /*02d0*/  @!P1 S2R R15, SR_CgaCtaId ;  /* 0x00000000000f9919 */ /* 0x000ea20000008800 */
[----:B-1----:R-:W-:-:S04]  /*02e0*/  @!P0 LEA R0, R11, R0, 0x18 ;  /* 0x000000000b008211 */ /* 0x002fc800078ec0ff */
[----:B------:R-:W-:Y:S01]  /*02f0*/  @!P0 LEA.HI R0, R7, R0, RZ, 0x1d ;  /* 0x0000000007008211 */ /* 0x000fe200078fe8ff */
[----:B0-----:R-:W-:-:S05]  /*0300*/  FADD R10, R3, R10 ;  /* 0x0000000a030a7221 */ /* 0x001fca0000000000 */
[----:B------:R-:W0:Y:S02]  /*0310*/  SHFL.DOWN PT, R9, R10, 0x4, 0x1f ;  /* 0x08801f000a097f89 */ /* 0x000e2400000e0000 */
[----:B0-----:R-:W-:Y:S01]  /*0320*/  FADD R9, R10, R9 ;  /* 0x000000090a097221 */ /* 0x001fe20000000000 */
[----:B------:R-:W-:-:S04]  /*0330*/  @!P1 MOV R10, 0x400 ;  /* 0x00000400000a9802 */ /* 0x000fc80000000f00 */
[----:B------:R-:W0:Y:S01]  /*0340*/  SHFL.DOWN PT, R12, R9, 0x2, 0x1f ;  /* 0x08401f00090c7f89 */ /* 0x000e2200000e0000 */
[----:B--2---:R-:W-:Y:S01]  /*0350*/  @!P1 LEA R10, R15, R10, 0x18 ;  /* 0x0000000a0f0a9211 */ /* 0x004fe200078ec0ff */
[----:B0-----:R-:W-:-:S04]  /*0360*/  FADD R12, R9, R12 ;  /* 0x0000000c090c7221 */ /* 0x001fc80000000000 */
[----:B------:R-:W-:Y:S01]  /*0370*/  @!P1 IMAD R9, R13, 0x4, R10 ;  /* 0x000000040d099824 */ /* 0x000fe200078e020a */
[----:B------:R-:W0:Y:S02]  /*0380*/  SHFL.DOWN PT, R3, R12, 0x1, 0x1f ;  /* 0x08201f000c037f89 */ /* 0x000e2400000e0000 */
[----:B0-----:R-:W-:Y:S01]  /*0390*/  FADD R11, R12, R3 ;  /* 0x000000030c0b7221 */ /* 0x001fe20000000000 */
[----:B------:R-:W-:-:S04]  /*03a0*/  HFMA2 R3, -RZ, RZ, 0, 0 ;  /* 0x00000000ff037431 */ /* 0x000fc800000001ff */
[----:B------:R0:W-:Y:S01]  /*03b0*/  @!P0 STS [R0], R11 ;  /* 0x0000000b00008388 */ /* 0x0001e20000000800 */
[----:B------:R-:W-:Y:S01]  /*03c0*/  BAR.SYNC.DEFER_BLOCKING 0x0 ;  /* 0x0000000000007b1d */ /* 0x000fe20000010000 */
[----:B------:R-:W-:-:S05]  /*03d0*/  ISETP.GT.U32.AND P0, PT, R7, 0x1f, PT ;  /* 0x0000001f0700780c */ /* 0x000fca0003f04070 */
[----:B------:R0:W1:Y:S08]  /*03e0*/  @!P1 LDS R3, [R9] ;  /* 0x0000000009039984 */ /* 0x0000700000000800 */
[----:B0-----:R-:W-:Y:S05]  /*03f0*/  @P0 BRA `(.L_x_3) ;  /* 0x0000000000980947 */ /* 0x001fea0003800000 */
[----:B------:R-:W-:-:S03]  /*0400*/  UMOV UR4, 0xffffffff ;  /* 0xffffffff00047882 */ /* 0x000fc60000000000 */
[----:B------:R-:W-:Y:S05]  /*0410*/  BRA.DIV UR4, `(.L_x_4) ;  /* 0x0000000204f87947 */ /* 0x000fea000b800000 */
[----:B-1----:R-:W0:Y:S02]  /*0420*/  SHFL.DOWN PT, R0, R3, 0x10, 0x1f ;  /* 0x0a001f0003007f89 */ /* 0x002e2400000e0000 */
[----:B0-----:R-:W-:-:S05]  /*0430*/  FADD R0, R0, R3 ;  /* 0x0000000300007221 */ /* 0x001fca0000000000 */
[----:B------:R-:W0:Y:S02]  /*0440*/  SHFL.DOWN PT, R9, R0, 0x8, 0x1f ;  /* 0x09001f0000097f89 */ /* 0x000e2400000e0000 */
[----:B0-----:R-:W-:-:S05]  /*0450*/  FADD R9, R0, R9 ;  /* 0x0000000900097221 */ /* 0x001fca0000000000 */
[----:B------:R-:W0:Y:S02]  /*0460*/  SHFL.DOWN PT, R10, R9, 0x4, 0x1f ;  /* 0x08801f00090a7f89 */ /* 0x000e2400000e0000 */
[----:B0-----:R-:W-:-:S05]  /*0470*/  FADD R10, R9, R10 ;  /* 0x0000000a090a7221 */ /* 0x001fca0000000000 */
[----:B------:R-:W0:Y:S02]  /*0480*/  SHFL.DOWN PT, R11, R10, 0x2, 0x1f ;  /* 0x08401f000a0b7f89 */ /* 0x000e2400000e0000 */
[----:B0-----:R-:W-:-:S05]  /*0490*/  FADD R11, R10, R11 ;  /* 0x0000000b0a0b7221 */ /* 0x001fca0000000000 */
[----:B------:R0:W1:Y:S02]  /*04a0*/  SHFL.DOWN PT, R12, R11, 0x1, 0x1f ;  /* 0x08201f000b0c7f89 */ /* 0x00006400000e0000 */
.L_x_13:
[----:B------:R-:W-:Y:S01]  /*04b0*/  ISETP.NE.AND P0, PT, R7, RZ, PT ;  /* 0x000000ff0700720c */ /* 0x000fe20003f05270 */
[----:B-1----:R-:W-:-:S12]  /*04c0*/  FADD R0, R11, R12 ;  /* 0x0000000c0b007221 */ /* 0x002fd80000000000 */
[----:B------:R-:W-:Y:S05]  /*04d0*/  @P0 BRA `(.L_x_3) ;  /* 0x0000000000600947 */ /* 0x000fea0003800000 */
[----:B------:R-:W-:Y:S01]  /*04e0*/  I2FP.F32.S32 R3, R8 ;  /* 0x0000000800037245 */ /* 0x000fe20000201400 */
[----:B------:R-:W-:Y:S03]  /*04f0*/  BSSY.RECONVERGENT B0, `(.L_x_5) ;  /* 0x000000c000007945 */ /* 0x000fe60003800200 */
[----:B------:R-:W1:Y:S08]  /*0500*/  MUFU.RCP R8, R3 ;  /* 0x0000000300087308 */ /* 0x000e700000001000 */
[----:B------:R-:W2:Y:S01]  /*0510*/  FCHK P0, R0, R3 ;  /* 0x0000000300007302 */ /* 0x000ea20000000000 */
[----:B-1----:R-:W-:-:S04]  /*0520*/  FFMA R9, -R3, R8, 1 ;  /* 0x3f80000003097423 */ /* 0x002fc80000000108 */
[----:B------:R-:W-:-:S04]  /*0530*/  FFMA R9, R8, R9, R8 ;  /* 0x0000000908097223 */ /* 0x000fc80000000008 */
[----:B------:R-:W-:-:S04]  /*0540*/  FFMA R8, R0, R9, RZ ;  /* 0x0000000900087223 */ /* 0x000fc800000000ff */
[----:B------:R-:W-:-:S04]  /*0550*/  FFMA R10, -R3, R8, R0 ;  /* 0x00000008030a7223 */ /* 0x000fc80000000100 */
[----:B------:R-:W-:Y:S01]  /*0560*/  FFMA R8, R9, R10, R8 ;  /* 0x0000000a09087223 */ /* 0x000fe20000000008 */
[----:B--2---:R-:W-:Y:S06]  /*0570*/  @!P0 BRA `(.L_x_6) ;  /* 0x00000000000c8947 */ /* 0x004fec0003800000 */
[----:B------:R-:W-:-:S07]  /*0580*/  MOV R8, 0x5a0 ;  /* 0x000005a000087802 */ /* 0x000fce0000000f00 */
[----:B0-----:R-:W-:Y:S05]  /*0590*/  CALL.REL.NOINC `($__internal_0_$__cuda_sm3x_div_rn_noftz_f32_slowpath) ;  /* 0x0000000400247944 */ /* 0x001fea0003c00000 */
[----:B------:R-:W-:-:S07]  /*05a0*/  IMAD.MOV.U32 R8, RZ, RZ, R0 ;  /* 0x000000ffff087224 */ /* 0x000fce00078e0000 */
.L_x_6:
[----:B------:R-:W-:Y:S05]  /*05b0*/  BSYNC.RECONVERGENT B0 ;  /* 0x0000000000007941 */ /* 0x000fea0003800200 */
.L_x_5:
[----:B------:R-:W1:Y:S01]  /*05c0*/  LDCU UR4, c[0x0][0x3ac] ;  /* 0x00007580ff0477ac */ /* 0x000e620008000800 */
[----:B------:R-:W2:Y:S01]  /*05d0*/  S2UR UR5, SR_CgaCtaId ;  /* 0x00000000000579c3 */ /* 0x000ea20000008800 */
[----:B-1----:R-:W-:Y:S01]  /*05e0*/  FADD R8, R8, UR4 ;  /* 0x0000000408087e21 */ /* 0x002fe20008000000 */
[----:B------:R-:W-:-:S04]  /*05f0*/  UMOV UR4, 0x400 ;  /* 0x0000040000047882 */ /* 0x000fc80000000000 */
[----:B------:R-:W-:Y:S01]  /*0600*/  FSETP.GEU.AND P0, PT, |R8|, 1.175494350822287508e-38, PT ;  /* 0x008000000800780b */ /* 0x000fe20003f0e200 */
[----:B--2---:R-:W-:-:S12]  /*0610*/  ULEA UR4, UR5, UR4, 0x18 ;  /* 0x0000000405047291 */ /* 0x004fd8000f8ec0ff */
[----:B------:R-:W-:-:S04]  /*0620*/  @!P0 FMUL R8, R8, 16777216 ;  /* 0x4b80000008088820 */ /* 0x000fc80000400000 */
[----:B------:R-:W1:Y:S02]  /*0630*/  MUFU.RSQ R0, R8 ;  /* 0x0000000800007308 */ /* 0x000e640000001400 */
[----:B-1----:R-:W-:-:S05]  /*0640*/  @!P0 FMUL R0, R0, 4096 ;  /* 0x4580000000008820 */ /* 0x002fca0000400000 */
[----:B------:R2:W-:Y:S02]  /*0650*/  STS [UR4], R0 ;  /* 0x00000000ff007988 */ /* 0x0005e40008000804 */
.L_x_3:
[----:B------:R-:W3:Y:S01]  /*0660*/  LDC R18, c[0x0][0x3a8] ;  /* 0x0000ea00ff127b82 */ /* 0x000ee20000000800 */
[----:B------:R-:W-:Y:S07]  /*0670*/  WARPSYNC.ALL ;  /* 0x0000000000007948 */ /* 0x000fee0003800000 */
[----:B------:R-:W-:Y:S01]  /*0680*/  BAR.SYNC.DEFER_BLOCKING 0x0 ;  /* 0x0000000000007b1d */ /* 0x000fe20000010000 */
[----:B---3--:R-:W-:-:S13]  /*0690*/  ISETP.GE.AND P0, PT, R7, R18, PT ;  /* 0x000000120700720c */ /* 0x008fda0003f06270 */
[----:B------:R-:W-:Y:S05]  /*06a0*/  @P0 EXIT ;  /* 0x000000000000094d */ /* 0x000fea0003800000 */
[----:B------:R-:W3:Y:S01]  /*06b0*/  S2UR UR5, SR_CgaCtaId ;  /* 0x00000000000579c3 */ /* 0x000ee20000008800 */
[----:B------:R-:W-:-:S07]  /*06c0*/  UMOV UR4, 0x400 ;  /* 0x0000040000047882 */ /* 0x000fce0000000000 */
[----:B------:R-:W4:Y:S01]  /*06d0*/  LDC.64 R8, c[0x0][0x3a0] ;  /* 0x0000e800ff087b82 */ /* 0x000f220000000a00 */
[----:B---3--:R-:W-:-:S09]  /*06e0*/  ULEA UR4, UR5, UR4, 0x18 ;  /* 0x0000000405047291 */ /* 0x008fd2000f8ec0ff */
[----:B--2---:R-:W2:Y:S02]  /*06f0*/  LDS R0, [UR4] ;  /* 0x00000004ff007984 */ /* 0x004ea40008000800 */
[----:B------:R-:W3:Y:S02]  /*0700*/  LDCU.64 UR4, c[0x0][0x380] ;  /* 0x00007000ff0477ac */ /* 0x000ee40008000a00 */
.L_x_7:
[----:B0-----:R-:W-:-:S04]  /*0710*/  IMAD.WIDE R10, R7, 0x4, R4 ;  /* 0x00000004070a7825 */ /* 0x001fc800078e0204 */
[----:B----4-:R-:W-:Y:S02]  /*0720*/  IMAD.WIDE R12, R7, 0x4, R8 ;  /* 0x00000004070c7825 */ /* 0x010fe400078e0208 */
[----:B------:R-:W1:Y:S04]  /*0730*/  LDG.E R11, desc[UR6][R10.64] ;  /* 0x000000060a0b7981 */ /* 0x000e68000c1e1900 */
[----:B------:R-:W4:Y:S01]  /*0740*/  LDG.E.CONSTANT R12, desc[UR6][R12.64] ;  /* 0x000000060c0c7981 */ /* 0x000f22000c1e9900 */
[----:B------:R-:W-:-:S04]  /*0750*/  IADD3 R15, P0, PT, R6, R7, RZ ;  /* 0x00000007060f7210 */ /* 0x000fc80007f1e0ff */
[C---:B------:R-:W-:Y:S01]  /*0760*/  LEA.HI.X.SX32 R16, R7.reuse, R2, 0x1, P0 ;  /* 0x0000000207107211 */ /* 0x040fe200000f0eff */
[----:B------:R-:W-:Y:S01]  /*0770*/  VIADD R7, R7, UR8 ;  /* 0x0000000807077c36 */ /* 0x000fe20008000000 */
[----:B---3--:R-:W-:-:S04]  /*0780*/  LEA R14, P0, R15, UR4, 0x2 ;  /* 0x000000040f0e7c11 */ /* 0x008fc8000f8010ff */
[----:B------:R-:W-:Y:S02]  /*0790*/  LEA.HI.X R15, R15, UR5, R16, 0x2, P0 ;  /* 0x000000050f0f7c11 */ /* 0x000fe400080f1410 */
[----:B------:R-:W-:Y:S01]  /*07a0*/  ISETP.GE.AND P0, PT, R7, R18, PT ;  /* 0x000000120700720c */ /* 0x000fe20003f06270 */
[----:B-12---:R-:W-:-:S04]  /*07b0*/  FMUL R3, R0, R11 ;  /* 0x0000000b00037220 */ /* 0x006fc80000400000 */
[----:B----4-:R-:W-:-:S05]  /*07c0*/  FMUL R3, R3, R12 ;  /* 0x0000000c03037220 */ /* 0x010fca0000400000 */
[----:B------:R0:W-:Y:S03]  /*07d0*/  STG.E desc[UR6][R14.64], R3 ;  /* 0x000000030e007986 */ /* 0x0001e6000c101906 */
[----:B------:R-:W-:Y:S05]  /*07e0*/  @!P0 BRA `(.L_x_7) ;  /* 0xfffffffc00c88947 */ /* 0x000fea000383ffff */
[----:B------:R-:W-:Y:S05]  /*07f0*/  EXIT ;  /* 0x000000000000794d */ /* 0x000fea0003800000 */
.L_x_4:
[----:B------:R-:W-:Y:S02]  /*0800*/  IMAD.MOV.U32 R14, RZ, RZ, 0x10 ;  /* 0x00000010ff0e7424 */ /* 0x000fe400078e00ff */
[----:B------:R-:W-:Y:S02]  /*0810*/  IMAD.MOV.U32 R16, RZ, RZ, 0x1f ;  /* 0x0000001fff107424 */ /* 0x000fe400078e00ff */
[----:B------:R-:W-:-:S07]  /*0820*/  IMAD.MOV.U32 R13, RZ, RZ, -0x1 ;  /* 0xffffffffff0d7424 */ /* 0x000fce00078e00ff */
[----:B-1----:R-:W-:Y:S05]  /*0830*/  WARPSYNC.COLLECTIVE R13, `(.L_x_8) ;  /* 0x000000000d087348 */ /* 0x002fea0003c00000 */
[----:B-1----:R0:W1:Y:S02]  /*0840*/  SHFL.DOWN P0, R12, R3, R14, R16 ;  /* 0x0800000e030c7389 */ /* 0x0020640000000010 */
[----:B01----:R-:W-:Y:S05]  /*0850*/  ENDCOLLECTIVE ;  /* 0x000000000000791b */ /* 0x003fea0003800000 */
.L_x_8:
[----:B------:R-:W-:Y:S01]  /*0860*/  IMAD.MOV.U32 R14, RZ, RZ, 0x8 ;  /* 0x00000008ff0e7424 */ /* 0x000fe200078e00ff */
[----:B------:R-:W-:-:S05]  /*0870*/  MOV R0, R12 ;  /* 0x0000000c00007202 */ /* 0x000fca0000000f00 */
[----:B------:R-:W-:-:S04]  /*0880*/  FADD R0, R0, R3 ;  /* 0x0000000300007221 */ /* 0x000fc80000000000 */
[----:B------:R-:W-:-:S07]  /*0890*/  IMAD.MOV.U32 R3, RZ, RZ, R0 ;  /* 0x000000ffff037224 */ /* 0x000fce00078e0000 */
[----:B------:R-:W-:Y:S05]  /*08a0*/  WARPSYNC.COLLECTIVE R13, `(.L_x_9) ;  /* 0x000000000d087348 */ /* 0x000fea0003c00000 */
[----:B------:R0:W1:Y:S02]  /*08b0*/  SHFL.DOWN P0, R12, R3, R14, R16 ;  /* 0x0800000e030c7389 */ /* 0x0000640000000010 */
[----:B01----:R-:W-:Y:S05]  /*08c0*/  ENDCOLLECTIVE ;  /* 0x000000000000791b */ /* 0x003fea0003800000 */
.L_x_9:
[----:B------:R-:W-:Y:S02]  /*08d0*/  IMAD.MOV.U32 R14, RZ, RZ, 0x4 ;  /* 0x00000004ff0e7424 */ /* 0x000fe400078e00ff */
[----:B------:R-:W-:-:S04]  /*08e0*/  IMAD.MOV.U32 R9, RZ, RZ, R12 ;  /* 0x000000ffff097224 */ /* 0x000fc800078e000c */
[----:B------:R-:W-:-:S04]  /*08f0*/  FADD R9, R0, R9 ;  /* 0x0000000900097221 */ /* 0x000fc80000000000 */
[----:B------:R-:W-:-:S07]  /*0900*/  IMAD.MOV.U32 R3, RZ, RZ, R9 ;  /* 0x000000ffff037224 */ /* 0x000fce00078e0009 */
[----:B------:R-:W-:Y:S05]  /*0910*/  WARPSYNC.COLLECTIVE R13, `(.L_x_10) ;  /* 0x000000000d087348 */ /* 0x000fea0003c00000 */
[----:B------:R0:W1:Y:S02]  /*0920*/  SHFL.DOWN P0, R12, R3, R14, R16 ;  /* 0x0800000e030c7389 */ /* 0x0000640000000010 */
[----:B01----:R-:W-:Y:S05]  /*0930*/  ENDCOLLECTIVE ;  /* 0x000000000000791b */ /* 0x003fea0003800000 */
.L_x_10:
[----:B------:R-:W-:Y:S01]  /*0940*/  IMAD.MOV.U32 R14, RZ, RZ, 0x2 ;  /* 0x00000002ff0e7424 */ /* 0x000fe200078e00ff */
[----:B------:R-:W-:-:S05]  /*0950*/  MOV R10, R12 ;  /* 0x0000000c000a7202 */ /* 0x000fca0000000f00 */
[----:B------:R-:W-:-:S04]  /*0960*/  FADD R10, R9, R10 ;  /* 0x0000000a090a7221 */ /* 0x000fc80000000000 */
[----:B------:R-:W-:-:S07]  /*0970*/  IMAD.MOV.U32 R3, RZ, RZ, R10 ;  /* 0x000000ffff037224 */ /* 0x000fce00078e000a */
[----:B------:R-:W-:Y:S05]  /*0980*/  WARPSYNC.COLLECTIVE R13, `(.L_x_11) ;  /* 0x000000000d087348 */ /* 0x000fea0003c00000 */
[----:B------:R0:W1:Y:S02]  /*0990*/  SHFL.DOWN P0, R12, R3, R14, R16 ;  /* 0x0800000e030c7389 */ /* 0x0000640000000010 */
[----:B01----:R-:W-:Y:S05]  /*09a0*/  ENDCOLLECTIVE ;  /* 0x000000000000791b */ /* 0x003fea0003800000 */
.L_x_11:
[----:B------:R-:W-:Y:S02]  /*09b0*/  HFMA2 R14, -RZ, RZ, 0, 5.9604644775390625e-08 ;  /* 0x00000001ff0e7431 */ /* 0x000fe400000001ff */
[----:B------:R-:W-:-:S04]  /*09c0*/  IMAD.MOV.U32 R11, RZ, RZ, R12 ;  /* 0x000000ffff0b7224 */ /* 0x000fc800078e000c */
[----:B------:R-:W-:-:S04]  /*09d0*/  FADD R11, R10, R11 ;  /* 0x0000000b0a0b7221 */ /* 0x000fc80000000000 */
[----:B------:R-:W-:-:S07]  /*09e0*/  IMAD.MOV.U32 R3, RZ, RZ, R11 ;  /* 0x000000ffff037224 */ /* 0x000fce00078e000b */
[----:B------:R-:W-:Y:S05]  /*09f0*/  WARPSYNC.COLLECTIVE R13, `(.L_x_12) ;  /* 0x000000000d087348 */ /* 0x000fea0003c00000 */
[----:B------:R0:W1:Y:S02]  /*0a00*/  SHFL.DOWN P0, R12, R3, R14, R16 ;  /* 0x0800000e030c7389 */ /* 0x0000640000000010 */
[----:B01----:R-:W-:Y:S05]  /*0a10*/  ENDCOLLECTIVE ;  /* 0x000000000000791b */ /* 0x003fea0003800000 */
.L_x_12:
[----:B------:R-:W-:Y:S05]  /*0a20*/  BRA `(.L_x_13) ;  /* 0xfffffff800a07947 */ /* 0x000fea000383ffff */
        .weak           $__internal_0_$__cuda_sm3x_div_rn_noftz_f32_slowpath
        .type           $__internal_0_$__cuda_sm3x_div_rn_noftz_f32_slowpath,@function
        .size           $__internal_0_$__cuda_sm3x_div_rn_noftz_f32_slowpath,(.L_x_116 - $__internal_0_$__cuda_sm3x_div_rn_noftz_f32_slowpath)
$__internal_0_$__cuda_sm3x_div_rn_noftz_f32_slowpath:
[--C-:B------:R-:W-:Y:S01]  /*0a30*/  SHF.R.U32.HI R10, RZ, 0x17, R3.reuse ;  /* 0x00000017ff0a7819 */ /* 0x100fe20000011603 */
[----:B------:R-:W-:Y:S01]  /*0a40*/  BSSY.RECONVERGENT B1, `(.L_x_14) ;  /* 0x0000064000017945 */ /* 0x000fe20003800200 */
[--C-:B------:R-:W-:Y:S01]  /*0a50*/  SHF.R.U32.HI R9, RZ, 0x17, R0.reuse ;  /* 0x00000017ff097819 */ /* 0x100fe20000011600 */
[----:B------:R-:W-:Y:S01]  /*0a60*/  IMAD.MOV.U32 R11, RZ, RZ, R0 ;  /* 0x000000ffff0b7224 */ /* 0x000fe200078e0000 */
[----:B------:R-:W-:Y:S01]  /*0a70*/  LOP3.LUT R10, R10, 0xff, RZ, 0xc0, !PT ;  /* 0x000000ff0a0a7812 */ /* 0x000fe200078ec0ff */
[----:B------:R-:W-:Y:S01]  /*0a80*/  IMAD.MOV.U32 R12, RZ, RZ, R3 ;  /* 0x000000ffff0c7224 */ /* 0x000fe200078e0003 */
[----:B------:R-:W-:-:S03]  /*0a90*/  LOP3.LUT R14, R9, 0xff, RZ, 0xc0, !PT ;  /* 0x000000ff090e7812 */ /* 0x000fc600078ec0ff */
[----:B------:R-:W-:Y:S02]  /*0aa0*/  VIADD R13, R10, 0xffffffff ;  /* 0xffffffff0a0d7836 */ /* 0x000fe40000000000 */
[----:B------:R-:W-:-:S03]  /*0ab0*/  VIADD R15, R14, 0xffffffff ;  /* 0xffffffff0e0f7836 */ /* 0x000fc60000000000 */
[----:B------:R-:W-:-:S04]  /*0ac0*/  ISETP.GT.U32.AND P0, PT, R13, 0xfd, PT ;  /* 0x000000fd0d00780c */ /* 0x000fc80003f04070 */
[----:B------:R-:W-:-:S13]  /*0ad0*/  ISETP.GT.U32.OR P0, PT, R15, 0xfd, P0 ;  /* 0x000000fd0f00780c */ /* 0x000fda0000704470 */
[----:B------:R-:W-:Y:S01]  /*0ae0*/  @!P0 MOV R9, RZ ;  /* 0x000000ff00098202 */ /* 0x000fe20000000f00 */
[----:B------:R-:W-:Y:S06]  /*0af0*/  @!P0 BRA `(.L_x_15) ;  /* 0x00000000005c8947 */ /* 0x000fec0003800000 */
[----:B------:R-:W-:Y:S02]  /*0b00*/  FSETP.GTU.FTZ.AND P0, PT, |R0|, +INF , PT ;  /* 0x7f8000000000780b */ /* 0x000fe40003f1c200 */
[----:B------:R-:W-:-:S04]  /*0b10*/  FSETP.GTU.FTZ.AND P1, PT, |R3|, +INF , PT ;  /* 0x7f8000000300780b */ /* 0x000fc80003f3c200 */
[----:B------:R-:W-:-:S13]  /*0b20*/  PLOP3.LUT P0, PT, P0, P1, PT, 0xf8, 0x8f ;  /* 0x00000000008f781c */ /* 0x000fda0000703f70 */
[----:B------:R-:W-:Y:S05]  /*0b30*/  @P0 BRA `(.L_x_16) ;  /* 0x00000004004c0947 */ /* 0x000fea0003800000 */
[----:B------:R-:W-:-:S13]  /*0b40*/  LOP3.LUT P0, RZ, R12, 0x7fffffff, R11, 0xc8, !PT ;  /* 0x7fffffff0cff7812 */ /* 0x000fda000780c80b */
[----:B------:R-:W-:Y:S05]  /*0b50*/  @!P0 BRA `(.L_x_17) ;  /* 0x00000004003c8947 */ /* 0x000fea0003800000 */
[C---:B------:R-:W-:Y:S02]  /*0b60*/  FSETP.NEU.FTZ.AND P2, PT, |R0|.reuse, +INF , PT ;  /* 0x7f8000000000780b */ /* 0x040fe40003f5d200 */
[----:B------:R-:W-:Y:S02]  /*0b70*/  FSETP.NEU.FTZ.AND P1, PT, |R3|, +INF , PT ;  /* 0x7f8000000300780b */ /* 0x000fe40003f3d200 */
[----:B------:R-:W-:-:S11]  /*0b80*/  FSETP.NEU.FTZ.AND P0, PT, |R0|, +INF , PT ;  /* 0x7f8000000000780b */ /* 0x000fd60003f1d200 */
[----:B------:R-:W-:Y:S05]  /*0b90*/  @!P1 BRA !P2, `(.L_x_17) ;  /* 0x00000004002c9947 */ /* 0x000fea0005000000 */
[----:B------:R-:W-:-:S04]  /*0ba0*/  LOP3.LUT P2, RZ, R11, 0x7fffffff, RZ, 0xc0, !PT ;  /* 0x7fffffff0bff7812 */ /* 0x000fc8000784c0ff */
[----:B------:R-:W-:-:S13]  /*0bb0*/  PLOP3.LUT P1, PT, P1, P2, PT, 0x2f, 0xf2 ;  /* 0x0000000000f2781c */ /* 0x000fda0000f24577 */
[----:B------:R-:W-:Y:S05]  /*0bc0*/  @P1 BRA `(.L_x_18) ;  /* 0x0000000400181947 */ /* 0x000fea0003800000 */
[----:B------:R-:W-:-:S04]  /*0bd0*/  LOP3.LUT P1, RZ, R12, 0x7fffffff, RZ, 0xc0, !PT ;  /* 0x7fffffff0cff7812 */ /* 0x000fc8000782c0ff */
[----:B------:R-:W-:-:S13]  /*0be0*/  PLOP3.LUT P0, PT, P0, P1, PT, 0x2f, 0xf2 ;  /* 0x0000000000f2781c */ /* 0x000fda0000702577 */
[----:B------:R-:W-:Y:S05]  /*0bf0*/  @P0 BRA `(.L_x_19) ;  /* 0x0000000400000947 */ /* 0x000fea0003800000 */
[----:B------:R-:W-:Y:S02]  /*0c00*/  ISETP.GE.AND P0, PT, R15, RZ, PT ;  /* 0x000000ff0f00720c */ /* 0x000fe40003f06270 */
[----:B------:R-:W-:-:S11]  /*0c10*/  ISETP.GE.AND P1, PT, R13, RZ, PT ;  /* 0x000000ff0d00720c */ /* 0x000fd60003f26270 */
[----:B------:R-:W-:Y:S02]  /*0c20*/  @P0 IMAD.MOV.U32 R9, RZ, RZ, RZ ;  /* 0x000000ffff090224 */ /* 0x000fe400078e00ff */
[----:B------:R-:W-:Y:S01]  /*0c30*/  @!P0 FFMA R11, R0, 1.84467440737095516160e+19, RZ ;  /* 0x5f800000000b8823 */ /* 0x000fe200000000ff */
[----:B------:R-:W-:Y:S02]  /*0c40*/  @!P0 IMAD.MOV.U32 R9, RZ, RZ, -0x40 ;  /* 0xffffffc0ff098424 */ /* 0x000fe400078e00ff */
[----:B------:R-:W-:Y:S02]  /*0c50*/  @!P1 FFMA R12, R3, 1.84467440737095516160e+19, RZ ;  /* 0x5f800000030c9823 */ /* 0x000fe400000000ff */
[----:B------:R-:W-:-:S07]  /*0c60*/  @!P1 VIADD R9, R9, 0x40 ;  /* 0x0000004009099836 */ /* 0x000fce0000000000 */
.L_x_15:
[----:B------:R-:W-:Y:S01]  /*0c70*/  LEA R3, R10, 0xc0800000, 0x17 ;  /* 0xc08000000a037811 */ /* 0x000fe200078eb8ff */
[----:B------:R-:W-:Y:S04]  /*0c80*/  BSSY.RECONVERGENT B2, `(.L_x_20) ;  /* 0x0000036000027945 */ /* 0x000fe80003800200 */
[----:B------:R-:W-:Y:S01]  /*0c90*/  IMAD.IADD R12, R12, 0x1, -R3 ;  /* 0x000000010c0c7824 */ /* 0x000fe200078e0a03 */
[----:B------:R-:W-:-:S03]  /*0ca0*/  IADD3 R3, PT, PT, R14, -0x7f, RZ ;  /* 0xffffff810e037810 */ /* 0x000fc60007ffe0ff */
[----:B------:R-:W0:Y:S01]  /*0cb0*/  MUFU.RCP R13, R12 ;  /* 0x0000000c000d7308 */ /* 0x000e220000001000 */
[----:B------:R-:W-:Y:S01]  /*0cc0*/  FADD.FTZ R15, -R12, -RZ ;  /* 0x800000ff0c0f7221 */ /* 0x000fe20000010100 */
[C---:B------:R-:W-:Y:S01]  /*0cd0*/  IMAD R0, R3.reuse, -0x800000, R11 ;  /* 0xff80000003007824 */ /* 0x040fe200078e020b */
[----:B------:R-:W-:-:S05]  /*0ce0*/  IADD3 R10, PT, PT, R3, 0x7f, -R10 ;  /* 0x0000007f030a7810 */ /* 0x000fca0007ffe80a */
[----:B------:R-:W-:Y:S02]  /*0cf0*/  IMAD.IADD R10, R10, 0x1, R9 ;  /* 0x000000010a0a7824 */ /* 0x000fe400078e0209 */
[----:B0-----:R-:W-:-:S04]  /*0d00*/  FFMA R14, R13, R15, 1 ;  /* 0x3f8000000d0e7423 */ /* 0x001fc8000000000f */
[----:B------:R-:W-:-:S04]  /*0d10*/  FFMA R16, R13, R14, R13 ;  /* 0x0000000e0d107223 */ /* 0x000fc8000000000d */
[----:B------:R-:W-:-:S04]  /*0d20*/  FFMA R11, R0, R16, RZ ;  /* 0x00000010000b7223 */ /* 0x000fc800000000ff */
[----:B------:R-:W-:-:S04]  /*0d30*/  FFMA R14, R15, R11, R0 ;  /* 0x0000000b0f0e7223 */ /* 0x000fc80000000000 */
[----:B------:R-:W-:-:S04]  /*0d40*/  FFMA R11, R16, R14, R11 ;  /* 0x0000000e100b7223 */ /* 0x000fc8000000000b */
[----:B------:R-:W-:-:S04]  /*0d50*/  FFMA R14, R15, R11, R0 ;  /* 0x0000000b0f0e7223 */ /* 0x000fc80000000000 */
[----:B------:R-:W-:-:S05]  /*0d60*/  FFMA R0, R16, R14, R11 ;  /* 0x0000000e10007223 */ /* 0x000fca000000000b */
[----:B------:R-:W-:-:S04]  /*0d70*/  SHF.R.U32.HI R3, RZ, 0x17, R0 ;  /* 0x00000017ff037819 */ /* 0x000fc80000011600 */
[----:B------:R-:W-:-:S05]  /*0d80*/  LOP3.LUT R3, R3, 0xff, RZ, 0xc0, !PT ;  /* 0x000000ff03037812 */ /* 0x000fca00078ec0ff */
[----:B------:R-:W-:-:S04]  /*0d90*/  IMAD.IADD R13, R3, 0x1, R10 ;  /* 0x00000001030d7824 */ /* 0x000fc800078e020a */
[----:B------:R-:W-:-:S05]  /*0da0*/  VIADD R3, R13, 0xffffffff ;  /* 0xffffffff0d037836 */ /* 0x000fca0000000000 */
[----:B------:R-:W-:-:S13]  /*0db0*/  ISETP.GE.U32.AND P0, PT, R3, 0xfe, PT ;  /* 0x000000fe0300780c */ /* 0x000fda0003f06070 */
[----:B------:R-:W-:Y:S05]  /*0dc0*/  @!P0 BRA `(.L_x_21) ;  /* 0x0000000000808947 */ /* 0x000fea0003800000 */
[----:B------:R-:W-:-:S13]  /*0dd0*/  ISETP.GT.AND P0, PT, R13, 0xfe, PT ;  /* 0x000000fe0d00780c */ /* 0x000fda0003f04270 */
[----:B------:R-:W-:Y:S05]  /*0de0*/  @P0 BRA `(.L_x_22) ;  /* 0x00000000006c0947 */ /* 0x000fea0003800000 */
[----:B------:R-:W-:-:S13]  /*0df0*/  ISETP.GE.AND P0, PT, R13, 0x1, PT ;  /* 0x000000010d00780c */ /* 0x000fda0003f06270 */
[----:B------:R-:W-:Y:S05]  /*0e00*/  @P0 BRA `(.L_x_23) ;  /* 0x0000000000740947 */ /* 0x000fea0003800000 */
[----:B------:R-:W-:Y:S02]  /*0e10*/  ISETP.GE.AND P0, PT, R13, -0x18, PT ;  /* 0xffffffe80d00780c */ /* 0x000fe40003f06270 */
[----:B------:R-:W-:-:S11]  /*0e20*/  LOP3.LUT R0, R0, 0x80000000, RZ, 0xc0, !PT ;  /* 0x8000000000007812 */ /* 0x000fd600078ec0ff */
[----:B------:R-:W-:Y:S05]  /*0e30*/  @!P0 BRA `(.L_x_23) ;  /* 0x0000000000688947 */ /* 0x000fea0003800000 */
[CCC-:B------:R-:W-:Y:S01]  /*0e40*/  FFMA.RZ R3, R16.reuse, R14.reuse, R11.reuse ;  /* 0x0000000e10037223 */ /* 0x1c0fe2000000c00b */
[C---:B------:R-:W-:Y:S02]  /*0e50*/  VIADD R12, R13.reuse, 0x20 ;  /* 0x000000200d0c7836 */ /* 0x040fe40000000000 */
[CCC-:B------:R-:W-:Y:S01]  /*0e60*/  FFMA.RM R10, R16.reuse, R14.reuse, R11.reuse ;  /* 0x0000000e100a7223 */ /* 0x1c0fe2000000400b */
[----:B------:R-:W-:Y:S02]  /*0e70*/  ISETP.NE.AND P2, PT, R13, RZ, PT ;  /* 0x000000ff0d00720c */ /* 0x000fe40003f45270 */
[----:B------:R-:W-:Y:S01]  /*0e80*/  LOP3.LUT R9, R3, 0x7fffff, RZ, 0xc0, !PT ;  /* 0x007fffff03097812 */ /* 0x000fe200078ec0ff */
[----:B------:R-:W-:Y:S01]  /*0e90*/  FFMA.RP R3, R16, R14, R11 ;  /* 0x0000000e10037223 */ /* 0x000fe2000000800b */
[----:B------:R-:W-:Y:S02]  /*0ea0*/  ISETP.NE.AND P1, PT, R13, RZ, PT ;  /* 0x000000ff0d00720c */ /* 0x000fe40003f25270 */
[----:B------:R-:W-:-:S02]  /*0eb0*/  LOP3.LUT R9, R9, 0x800000, RZ, 0xfc, !PT ;  /* 0x0080000009097812 */ /* 0x000fc400078efcff */
[----:B------:R-:W-:Y:S02]  /*0ec0*/  IADD3 R11, PT, PT, -R13, RZ, RZ ;  /* 0x000000ff0d0b7210 */ /* 0x000fe40007ffe1ff */
[----:B------:R-:W-:Y:S02]  /*0ed0*/  SHF.L.U32 R12, R9, R12, RZ ;  /* 0x0000000c090c7219 */ /* 0x000fe400000006ff */
[----:B------:R-:W-:Y:S02]  /*0ee0*/  FSETP.NEU.FTZ.AND P0, PT, R3, R10, PT ;  /* 0x0000000a0300720b */ /* 0x000fe40003f1d000 */
[----:B------:R-:W-:Y:S02]  /*0ef0*/  SEL R10, R11, RZ, P2 ;  /* 0x000000ff0b0a7207 */ /* 0x000fe40001000000 */
[----:B------:R-:W-:Y:S02]  /*0f00*/  ISETP.NE.AND P1, PT, R12, RZ, P1 ;  /* 0x000000ff0c00720c */ /* 0x000fe40000f25270 */
[----:B------:R-:W-:-:S02]  /*0f10*/  SHF.R.U32.HI R10, RZ, R10, R9 ;  /* 0x0000000aff0a7219 */ /* 0x000fc40000011609 */
[----:B------:R-:W-:Y:S02]  /*0f20*/  PLOP3.LUT P0, PT, P0, P1, PT, 0xf8, 0x8f ;  /* 0x00000000008f781c */ /* 0x000fe40000703f70 */
[----:B------:R-:W-:Y:S02]  /*0f30*/  SHF.R.U32.HI R12, RZ, 0x1, R10 ;  /* 0x00000001ff0c7819 */ /* 0x000fe4000001160a */
[----:B------:R-:W-:-:S04]  /*0f40*/  SEL R3, RZ, 0x1, !P0 ;  /* 0x00000001ff037807 */ /* 0x000fc80004000000 */
[----:B------:R-:W-:-:S04]  /*0f50*/  LOP3.LUT R3, R3, 0x1, R12, 0xf8, !PT ;  /* 0x0000000103037812 */ /* 0x000fc800078ef80c */
[----:B------:R-:W-:-:S05]  /*0f60*/  LOP3.LUT R3, R3, R10, RZ, 0xc0, !PT ;  /* 0x0000000a03037212 */ /* 0x000fca00078ec0ff */
[----:B------:R-:W-:-:S05]  /*0f70*/  IMAD.IADD R3, R12, 0x1, R3 ;  /* 0x000000010c037824 */ /* 0x000fca00078e0203 */
[----:B------:R-:W-:Y:S01]  /*0f80*/  LOP3.LUT R0, R3, R0, RZ, 0xfc, !PT ;  /* 0x0000000003007212 */ /* 0x000fe200078efcff */
[----:B------:R-:W-:Y:S06]  /*0f90*/  BRA `(.L_x_23) ;  /* 0x0000000000107947 */ /* 0x000fec0003800000 */
.L_x_22:
[----:B------:R-:W-:-:S04]  /*0fa0*/  LOP3.LUT R0, R0, 0x80000000, RZ, 0xc0, !PT ;  /* 0x8000000000007812 */ /* 0x000fc800078ec0ff */
[----:B------:R-:W-:Y:S01]  /*0fb0*/  LOP3.LUT R0, R0, 0x7f800000, RZ, 0xfc, !PT ;  /* 0x7f80000000007812 */ /* 0x000fe200078efcff */
[----:B------:R-:W-:Y:S06]  /*0fc0*/  BRA `(.L_x_23) ;  /* 0x0000000000047947 */ /* 0x000fec0003800000 */
.L_x_21:
[----:B------:R-:W-:-:S07]  /*0fd0*/  IMAD R0, R10, 0x800000, R0 ;  /* 0x008000000a007824 */ /* 0x000fce00078e0200 */
.L_x_23:
[----:B------:R-:W-:Y:S05]  /*0fe0*/  BSYNC.RECONVERGENT B2 ;  /* 0x0000000000027941 */ /* 0x000fea0003800200 */
.L_x_20:
[----:B------:R-:W-:Y:S05]  /*0ff0*/  BRA `(.L_x_24) ;  /* 0x0000000000207947 */ /* 0x000fea0003800000 */
.L_x_19:
[----:B------:R-:W-:-:S04]  /*1000*/  LOP3.LUT R0, R12, 0x80000000, R11, 0x48, !PT ;  /* 0x800000000c007812 */ /* 0x000fc800078e480b */
[----:B------:R-:W-:Y:S01]  /*1010*/  LOP3.LUT R0, R0, 0x7f800000, RZ, 0xfc, !PT ;  /* 0x7f80000000007812 */ /* 0x000fe200078efcff */
[----:B------:R-:W-:Y:S06]  /*1020*/  BRA `(.L_x_24) ;  /* 0x0000000000147947 */ /* 0x000fec0003800000 */
.L_x_18:
[----:B------:R-:W-:Y:S01]  /*1030*/  LOP3.LUT R0, R12, 0x80000000, R11, 0x48, !PT ;  /* 0x800000000c007812 */ /* 0x000fe200078e480b */
[----:B------:R-:W-:Y:S06]  /*1040*/  BRA `(.L_x_24) ;  /* 0x00000000000c7947 */ /* 0x000fec0003800000 */
.L_x_17:
[----:B------:R-:W0:Y:S01]  /*1050*/  MUFU.RSQ R0, -QNAN ;  /* 0xffc0000000007908 */ /* 0x000e220000001400 */
[----:B------:R-:W-:Y:S05]  /*1060*/  BRA `(.L_x_24) ;  /* 0x0000000000047947 */ /* 0x000fea0003800000 */
.L_x_16:
[----:B------:R-:W-:-:S07]  /*1070*/  FADD.FTZ R0, R0, R3 ;  /* 0x0000000300007221 */ /* 0x000fce0000010000 */
.L_x_24:
[----:B------:R-:W-:Y:S05]  /*1080*/  BSYNC.RECONVERGENT B1 ;  /* 0x0000000000017941 */ /* 0x000fea0003800200 */
.L_x_14:
[----:B------:R-:W-:-:S04]  /*1090*/  IMAD.MOV.U32 R9, RZ, RZ, 0x0 ;  /* 0x00000000ff097424 */ /* 0x000fc800078e00ff */
[----:B0-----:R-:W-:Y:S05]  /*10a0*/  RET.REL.NODEC R8 `(_Z27rmsnorm_residual_kernel_f32PfS_PKfS1_S1_if) ;  /* 0xffffffec08d47950 */ /* 0x001fea0003c3ffff */
.L_x_25:
[----:B------:R-:W-:-:S00]  /*10b0*/  BRA `(.L_x_25) ;  /* 0xfffffffc00fc7947 */ /* 0x000fc0000383ffff */
[----:B------:R-:W-:-:S00]  /*10c0*/  NOP ;  /* 0x0000000000007918 */ /* 0x000fc00000000000 */
        /* <DEDUP_REMOVED lines=11> */
.L_x_116:


//--------------------- .text._Z18rmsnorm_kernel_f16P6__halfPKS_S2_if --------------------------
	.section	.text._Z18rmsnorm_kernel_f16P6__halfPKS_S2_if,"ax",@progbits
	.align	128
        .global         _Z18rmsnorm_kernel_f16P6__halfPKS_S2_if
        .type           _Z18rmsnorm_kernel_f16P6__halfPKS_S2_if,@function
        .size           _Z18rmsnorm_kernel_f16P6__halfPKS_S2_if,(.L_x_117 - _Z18rmsnorm_kernel_f16P6__halfPKS_S2_if)
        .other          _Z18rmsnorm_kernel_f16P6__halfPKS_S2_if,@"STO_CUDA_ENTRY STV_DEFAULT"
_Z18rmsnorm_kernel_f16P6__halfPKS_S2_if:
.text._Z18rmsnorm_kernel_f16P6__halfPKS_S2_if:
[----:B------:R-:W-:Y:S01]  /*0000*/  LDC R1, c[0x0][0x37c] ;  /* 0x0000df00ff017b82 */ /* 0x000fe20000000800 */
[----:B------:R-:W0:Y:S07]  /*0010*/  S2R R7, SR_TID.X ;  /* 0x0000000000077919 */ /* 0x000e2e0000002100 */
[----:B------:R-:W0:Y:S01]  /*0020*/  LDC R6, c[0x0][0x398] ;  /* 0x0000e600ff067b82 */ /* 0x000e220000000800 */
[----:B------:R-:W1:Y:S01]  /*0030*/  LDCU.64 UR6, c[0x0][0x358] ;  /* 0x00006b00ff0677ac */ /* 0x000e620008000a00 */
[----:B------:R-:W-:Y:S01]  /*0040*/  BSSY.RECONVERGENT B0, `(.L_x_26) ;  /* 0x0000012000007945 */ /* 0x000fe20003800200 */
[----:B------:R-:W-:-:S05]  /*0050*/  IMAD.MOV.U32 R0, RZ, RZ, RZ ;  /* 0x000000ffff007224 */ /* 0x000fca00078e00ff */
[----:B------:R-:W2:Y:S08]  /*0060*/  S2UR UR4, SR_CTAID.X ;  /* 0x00000000000479c3 */ /* 0x000eb00000002500 */
[----:B------:R-:W3:Y:S01]  /*0070*/  LDC.64 R4, c[0x0][0x388] ;  /* 0x0000e200ff047b82 */ /* 0x000ee20000000a00 */
[----:B0-----:R-:W-:Y:S01]  /*0080*/  ISETP.GE.AND P0, PT, R7, R6, PT ;  /* 0x000000060700720c */ /* 0x001fe20003f06270 */
[----:B--2---:R-:W-:-:S04]  /*0090*/  IMAD R2, R6, UR4, RZ ;  /* 0x0000000406027c24 */ /* 0x004fc8000f8e02ff */
[----:B---3--:R-:W-:-:S08]  /*00a0*/  IMAD.WIDE R4, R2, 0x2, R4 ;  /* 0x0000000202047825 */ /* 0x008fd000078e0204 */
[----:B-1----:R-:W-:Y:S05]  /*00b0*/  @P0 BRA `(.L_x_27) ;  /* 0x0000000000280947 */ /* 0x002fea0003800000 */
[----:B------:R-:W0:Y:S01]  /*00c0*/  LDC R10, c[0x0][0x360] ;  /* 0x0000d800ff0a7b82 */ /* 0x000e220000000800 */
[----:B------:R-:W-:Y:S02]  /*00d0*/  IMAD.MOV.U32 R0, RZ, RZ, RZ ;  /* 0x000000ffff007224 */ /* 0x000fe400078e00ff */
[----:B------:R-:W-:-:S07]  /*00e0*/  IMAD.MOV.U32 R3, RZ, RZ, R7 ;  /* 0x000000ffff037224 */ /* 0x000fce00078e0007 */
.L_x_28:
[----:B------:R-:W-:-:S06]  /*00f0*/  IMAD.WIDE R8, R3, 0x2, R4 ;  /* 0x0000000203087825 */ /* 0x000fcc00078e0204 */
[----:B------:R-:W2:Y:S01]  /*0100*/  LDG.E.U16.CONSTANT R8, desc[UR6][R8.64] ;  /* 0x0000000608087981 */ /* 0x000ea2000c1e9500 */
[----:B0-----:R-:W-:-:S04]  /*0110*/  IADD3 R3, PT, PT, R10, R3, RZ ;  /* 0x000000030a037210 */ /* 0x001fc80007ffe0ff */
[----:B------:R-:W-:Y:S01]  /*0120*/  ISETP.GE.AND P0, PT, R3, R6, PT ;  /* 0x000000060300720c */ /* 0x000fe20003f06270 */
[----:B--2---:R-:W-:-:S05]  /*0130*/  HADD2.F32 R11, -RZ, R8.H0_H0 ;  /* 0x20000008ff0b7230 */ /* 0x004fca0000004100 */
[----:B------:R-:W-:-:S07]  /*0140*/  FFMA R0, R11, R11, R0 ;  /* 0x0000000b0b007223 */ /* 0x000fce0000000000 */
[----:B------:R-:W-:Y:S05]  /*0150*/  @!P0 BRA `(.L_x_28) ;  /* 0xfffffffc00e48947 */ /* 0x000fea000383ffff */
.L_x_27:
[----:B------:R-:W-:Y:S05]  /*0160*/  BSYNC.RECONVERGENT B0 ;  /* 0x0000000000007941 */ /* 0x000fea0003800200 */
.L_x_26:
[----:B------:R-:W0:Y:S01]  /*0170*/  SHFL.DOWN PT, R3, R0, 0x10, 0x1f ;  /* 0x0a001f0000037f89 */ /* 0x000e2200000e0000 */
[----:B------:R-:W1:Y:S01]  /*0180*/  LDCU UR8, c[0x0][0x360] ;  /* 0x00006c00ff0877ac */ /* 0x000e620008000800 */
[----:B------:R-:W-:-:S13]  /*0190*/  LOP3.LUT P0, R12, R7, 0x1f, RZ, 0xc0, !PT ;  /* 0x0000001f070c7812 */ /* 0x000fda000780c0ff */
[----:B------:R-:W2:Y:S01]  /*01a0*/  @!P0 S2R R11, SR_CgaCtaId ;  /* 0x00000000000b8919 */ /* 0x000ea20000008800 */
[----:B-1----:R-:W-:-:S04]  /*01b0*/  UIADD3 UR4, UPT, UPT, UR8, 0x1f, URZ ;  /* 0x0000001f08047890 */ /* 0x002fc8000fffe0ff */
[----:B------:R-:W-:Y:S01]  /*01c0*/  USHF.R.U32.HI UR4, URZ, 0x5, UR4 ;  /* 0x00000005ff047899 */ /* 0x000fe20008011604 */
[----:B0-----:R-:W-:Y:S01]  /*01d0*/  FADD R3, R3, R0 ;  /* 0x0000000003037221 */ /* 0x001fe20000000000 */
[----:B------:R-:W-:-:S04]  /*01e0*/  @!P0 MOV R0, 0x400 ;  /* 0x0000040000008802 */ /* 0x000fc80000000f00 */
[----:B------:R-:W0:Y:S01]  /*01f0*/  SHFL.DOWN PT, R8, R3, 0x8, 0x1f ;  /* 0x09001f0003087f89 */ /* 0x000e2200000e0000 */
[----:B------:R-:W-:-:S13]  /*0200*/  ISETP.GE.U32.AND P1, PT, R7, UR4, PT ;  /* 0x0000000407007c0c */ /* 0x000fda000bf26070 */
[----:B------:R-:W1:Y:S01]  /*0210*/  @!P1 S2R R13, SR_CgaCtaId ;  /* 0x00000000000d9919 */ /* 0x000e620000008800 */
[----:B--2---:R-:W-:-:S04]  /*0220*/  @!P0 LEA R0, R11, R0, 0x18 ;  /* 0x000000000b008211 */ /* 0x004fc800078ec0ff */
[----:B------:R-:W-:Y:S01]  /*0230*/  @!P0 LEA.HI R0, R7, R0, RZ, 0x1d ;  /* 0x0000000007008211 */ /* 0x000fe200078fe8ff */
[----:B0-----:R-:W-:-:S05]  /*0240*/  FADD R8, R3, R8 ;  /* 0x0000000803087221 */ /* 0x001fca0000000000 */
[----:B------:R-:W0:Y:S02]  /*0250*/  SHFL.DOWN PT, R9, R8, 0x4, 0x1f ;  /* 0x08801f0008097f89 */ /* 0x000e2400000e0000 */
[----:B0-----:R-:W-:Y:S01]  /*0260*/  FADD R9, R8, R9 ;  /* 0x0000000908097221 */ /* 0x001fe20000000000 */
[----:B------:R-:W-:-:S04]  /*0270*/  @!P1 MOV R8, 0x400 ;  /* 0x0000040000089802 */ /* 0x000fc80000000f00 */
[----:B------:R-:W0:Y:S01]  /*0280*/  SHFL.DOWN PT, R10, R9, 0x2, 0x1f ;  /* 0x08401f00090a7f89 */ /* 0x000e2200000e0000 */
[----:B-1----:R-:W-:-:S05]  /*0290*/  @!P1 LEA R13, R13, R8, 0x18 ;  /* 0x000000080d0d9211 */ /* 0x002fca00078ec0ff */
[----:B------:R-:W-:Y:S02]  /*02a0*/  @!P1 IMAD R8, R12, 0x4, R13 ;  /* 0x000000040c089824 */ /* 0x000fe400078e020d */
[----:B0-----:R-:W-:-:S05]  /*02b0*/  FADD R10, R9, R10 ;  /* 0x0000000a090a7221 */ /* 0x001fca0000000000 */
[----:B------:R-:W0:Y:S02]  /*02c0*/  SHFL.DOWN PT, R3, R10, 0x1, 0x1f ;  /* 0x08201f000a037f89 */ /* 0x000e2400000e0000 */
[----:B0-----:R-:W-:Y:S01]  /*02d0*/  FADD R9, R10, R3 ;  /* 0x000000030a097221 */ /* 0x001fe20000000000 */
[----:B------:R-:W-:-:S04]  /*02e0*/  IMAD.MOV.U32 R3, RZ, RZ, RZ ;  /* 0x000000ffff037224 */ /* 0x000fc800078e00ff */
        /* <DEDUP_REMOVED lines=16> */
.L_x_39:
        /* <DEDUP_REMOVED lines=14> */
[----:B0-----:R-:W-:Y:S05]  /*04d0*/  CALL.REL.NOINC `($__internal_1_$__cuda_sm3x_div_rn_noftz_f32_slowpath) ;  /* 0x0000000400347944 */ /* 0x001fea0003c00000 */
[----:B------:R-:W-:-:S07]  /*04e0*/  IMAD.MOV.U32 R6, RZ, RZ, R0 ;  /* 0x000000ffff067224 */ /* 0x000fce00078e0000 */
.L_x_32:
[----:B------:R-:W-:Y:S05]  /*04f0*/  BSYNC.RECONVERGENT B0 ;  /* 0x0000000000007941 */ /* 0x000fea0003800200 */
.L_x_31:
        /* <DEDUP_REMOVED lines=10> */
.L_x_29:
        /* <DEDUP_REMOVED lines=11> */
.L_x_33:
[----:B0-----:R-:W-:-:S04]  /*0650*/  IMAD.WIDE R10, R7, 0x2, R4 ;  /* 0x00000002070a7825 */ /* 0x001fc800078e0204 */
[C---:B----4-:R-:W-:Y:S02]  /*0660*/  IMAD.WIDE R12, R7.reuse, 0x2, R8 ;  /* 0x00000002070c7825 */ /* 0x050fe400078e0208 */
[----:B------:R-:W1:Y:S04]  /*0670*/  LDG.E.U16.CONSTANT R10, desc[UR6][R10.64] ;  /* 0x000000060a0a7981 */ /* 0x000e68000c1e9500 */
[----:B------:R-:W4:Y:S01]  /*0680*/  LDG.E.U16.CONSTANT R12, desc[UR6][R12.64] ;  /* 0x000000060c0c7981 */ /* 0x000f22000c1e9500 */
[----:B------:R-:W-:Y:S02]  /*0690*/  SHF.R.S32.HI R15, RZ, 0x1f, R7 ;  /* 0x0000001fff0f7819 */ /* 0x000fe40000011407 */
[----:B------:R-:W-:Y:S02]  /*06a0*/  IADD3 R16, P0, PT, R2, R7, RZ ;  /* 0x0000000702107210 */ /* 0x000fe40007f1e0ff */
[----:B------:R-:W-:-:S02]  /*06b0*/  IADD3 R7, PT, PT, R7, UR8, RZ ;  /* 0x0000000807077c10 */ /* 0x000fc4000fffe0ff */
[----:B------:R-:W-:Y:S02]  /*06c0*/  LEA.HI.X.SX32 R15, R2, R15, 0x1, P0 ;  /* 0x0000000f020f7211 */ /* 0x000fe400000f0eff */
[----:B---3--:R-:W-:-:S04]  /*06d0*/  LEA R14, P0, R16, UR4, 0x1 ;  /* 0x00000004100e7c11 */ /* 0x008fc8000f8008ff */
[----:B------:R-:W-:Y:S02]  /*06e0*/  LEA.HI.X R15, R16, UR5, R15, 0x1, P0 ;  /* 0x00000005100f7c11 */ /* 0x000fe400080f0c0f */
[----:B------:R-:W-:Y:S01]  /*06f0*/  ISETP.GE.AND P0, PT, R7, R18, PT ;  /* 0x000000120700720c */ /* 0x000fe20003f06270 */
[----:B-1----:R-:W-:Y:S02]  /*0700*/  HADD2.F32 R3, -RZ, R10.H0_H0 ;  /* 0x2000000aff037230 */ /* 0x002fe40000004100 */
[----:B----4-:R-:W-:-:S03]  /*0710*/  HADD2.F32 R6, -RZ, R12.H0_H0 ;  /* 0x2000000cff067230 */ /* 0x010fc60000004100 */
[----:B--2---:R-:W-:-:S04]  /*0720*/  FMUL R3, R0, R3 ;  /* 0x0000000300037220 */ /* 0x004fc80000400000 */
[----:B------:R-:W-:-:S05]  /*0730*/  FMUL R3, R6, R3 ;  /* 0x0000000306037220 */ /* 0x000fca0000400000 */
[----:B------:R-:W-:-:S05]  /*0740*/  F2FP.F16.F32.PACK_AB R3, RZ, R3 ;  /* 0x00000003ff03723e */ /* 0x000fca00000000ff */
[----:B------:R0:W-:Y:S01]  /*0750*/  STG.E.U16 desc[UR6][R14.64], R3 ;  /* 0x000000030e007986 */ /* 0x0001e2000c101506 */
[----:B------:R-:W-:Y:S05]  /*0760*/  @!P0 BRA `(.L_x_33) ;  /* 0xfffffffc00b88947 */ /* 0x000fea000383ffff */
[----:B------:R-:W-:Y:S05]  /*0770*/  EXIT ;  /* 0x000000000000794d */ /* 0x000fea0003800000 */
.L_x_30:
[----:B------:R-:W-:Y:S02]  /*0780*/  IMAD.MOV.U32 R13, RZ, RZ, 0x10 ;  /* 0x00000010ff0d7424 */ /* 0x000fe400078e00ff */
[----:B------:R-:W-:Y:S02]  /*0790*/  IMAD.MOV.U32 R14, RZ, RZ, 0x1f ;  /* 0x0000001fff0e7424 */ /* 0x000fe400078e00ff */
[----:B------:R-:W-:-:S07]  /*07a0*/  IMAD.MOV.U32 R12, RZ, RZ, -0x1 ;  /* 0xffffffffff0c7424 */ /* 0x000fce00078e00ff */
[----:B-1----:R-:W-:Y:S05]  /*07b0*/  WARPSYNC.COLLECTIVE R12, `(.L_x_34) ;  /* 0x000000000c087348 */ /* 0x002fea0003c00000 */
[----:B-1----:R0:W1:Y:S02]  /*07c0*/  SHFL.DOWN P0, R10, R3, R13, R14 ;  /* 0x0800000d030a7389 */ /* 0x002064000000000e */
[----:B01----:R-:W-:Y:S05]  /*07d0*/  ENDCOLLECTIVE ;  /* 0x000000000000791b */ /* 0x003fea0003800000 */
.L_x_34:
[----:B------:R-:W-:Y:S01]  /*07e0*/  IMAD.MOV.U32 R13, RZ, RZ, 0x8 ;  /* 0x00000008ff0d7424 */ /* 0x000fe200078e00ff */
[----:B------:R-:W-:-:S05]  /*07f0*/  MOV R0, R10 ;  /* 0x0000000a00007202 */ /* 0x000fca0000000f00 */
[----:B------:R-:W-:-:S04]  /*0800*/  FADD R0, R0, R3 ;  /* 0x0000000300007221 */ /* 0x000fc80000000000 */
[----:B------:R-:W-:-:S07]  /*0810*/  IMAD.MOV.U32 R3, RZ, RZ, R0 ;  /* 0x000000ffff037224 */ /* 0x000fce00078e0000 */
[----:B------:R-:W-:Y:S05]  /*0820*/  WARPSYNC.COLLECTIVE R12, `(.L_x_35) ;  /* 0x000000000c087348 */ /* 0x000fea0003c00000 */
[----:B------:R0:W1:Y:S02]  /*0830*/  SHFL.DOWN P0, R10, R3, R13, R14 ;  /* 0x0800000d030a7389 */ /* 0x000064000000000e */
[----:B01----:R-:W-:Y:S05]  /*0840*/  ENDCOLLECTIVE ;  /* 0x000000000000791b */ /* 0x003fea0003800000 */
.L_x_35:
[----:B------:R-:W-:Y:S02]  /*0850*/  IMAD.MOV.U32 R13, RZ, RZ, 0x4 ;  /* 0x00000004ff0d7424 */ /* 0x000fe400078e00ff */
[----:B------:R-:W-:-:S04]  /*0860*/  IMAD.MOV.U32 R9, RZ, RZ, R10 ;  /* 0x000000ffff097224 */ /* 0x000fc800078e000a */
[----:B------:R-:W-:-:S05]  /*0870*/  FADD R9, R0, R9 ;  /* 0x0000000900097221 */ /* 0x000fca0000000000 */
[----:B------:R-:W-:-:S07]  /*0880*/  MOV R3, R9 ;  /* 0x0000000900037202 */ /* 0x000fce0000000f00 */
[----:B------:R-:W-:Y:S05]  /*0890*/  WARPSYNC.COLLECTIVE R12, `(.L_x_36) ;  /* 0x000000000c087348 */ /* 0x000fea0003c00000 */
[----:B------:R0:W1:Y:S02]  /*08a0*/  SHFL.DOWN P0, R10, R3, R13, R14 ;  /* 0x0800000d030a7389 */ /* 0x000064000000000e */
[----:B01----:R-:W-:Y:S05]  /*08b0*/  ENDCOLLECTIVE ;  /* 0x000000000000791b */ /* 0x003fea0003800000 */
.L_x_36:
[----:B------:R-:W-:Y:S02]  /*08c0*/  HFMA2 R13, -RZ, RZ, 0, 1.1920928955078125e-07 ;  /* 0x00000002ff0d7431 */ /* 0x000fe400000001ff */
[----:B------:R-:W-:-:S04]  /*08d0*/  IMAD.MOV.U32 R8, RZ, RZ, R10 ;  /* 0x000000ffff087224 */ /* 0x000fc800078e000a */
[----:B------:R-:W-:-:S04]  /*08e0*/  FADD R8, R9, R8 ;  /* 0x0000000809087221 */ /* 0x000fc80000000000 */
[----:B------:R-:W-:-:S07]  /*08f0*/  IMAD.MOV.U32 R3, RZ, RZ, R8 ;  /* 0x000000ffff037224 */ /* 0x000fce00078e0008 */
[----:B------:R-:W-:Y:S05]  /*0900*/  WARPSYNC.COLLECTIVE R12, `(.L_x_37) ;  /* 0x000000000c087348 */ /* 0x000fea0003c00000 */
[----:B------:R0:W1:Y:S02]  /*0910*/  SHFL.DOWN P0, R10, R3, R13, R14 ;  /* 0x0800000d030a7389 */ /* 0x000064000000000e */
[----:B01----:R-:W-:Y:S05]  /*0920*/  ENDCOLLECTIVE ;  /* 0x000000000000791b */ /* 0x003fea0003800000 */
.L_x_37:
[----:B------:R-:W-:Y:S02]  /*0930*/  IMAD.MOV.U32 R13, RZ, RZ, 0x1 ;  /* 0x00000001ff0d7424 */ /* 0x000fe400078e00ff */
[----:B------:R-:W-:-:S04]  /*0940*/  IMAD.MOV.U32 R11, RZ, RZ, R10 ;  /* 0x000000ffff0b7224 */ /* 0x000fc800078e000a */
[----:B------:R-:W-:-:S04]  /*0950*/  FADD R11, R8, R11 ;  /* 0x0000000b080b7221 */ /* 0x000fc80000000000 */
[----:B------:R-:W-:-:S07]  /*0960*/  IMAD.MOV.U32 R3, RZ, RZ, R11 ;  /* 0x000000ffff037224 */ /* 0x000fce00078e000b */
[----:B------:R-:W-:Y:S05]  /*0970*/  WARPSYNC.COLLECTIVE R12, `(.L_x_38) ;  /* 0x000000000c087348 */ /* 0x000fea0003c00000 */
[----:B------:R0:W1:Y:S02]  /*0980*/  SHFL.DOWN P0, R10, R3, R13, R14 ;  /* 0x0800000d030a7389 */ /* 0x000064000000000e */
[----:B01----:R-:W-:Y:S05]  /*0990*/  ENDCOLLECTIVE ;  /* 0x000000000000791b */ /* 0x003fea0003800000 */
.L_x_38:
[----:B------:R-:W-:Y:S05]  /*09a0*/  BRA `(.L_x_39) ;  /* 0xfffffff800907947 */ /* 0x000fea000383ffff */
        .weak           $__internal_1_$__cuda_sm3x_div_rn_noftz_f32_slowpath
        .type           $__internal_1_$__cuda_sm3x_div_rn_noftz_f32_slowpath,@function
        .size           $__internal_1_$__cuda_sm3x_div_rn_noftz_f32_slowpath,(.L_x_117 - $__internal_1_$__cuda_sm3x_div_rn_noftz_f32_slowpath)
$__internal_1_$__cuda_sm3x_div_rn_noftz_f32_slowpath:
[--C-:B------:R-:W-:Y:S01]  /*09b0*/  SHF.R.U32.HI R9, RZ, 0x17, R3.reuse ;  /* 0x00000017ff097819 */ /* 0x100fe20000011603 */
[----:B------:R-:W-:Y:S01]  /*09c0*/  BSSY.RECONVERGENT B1, `(.L_x_40) ;  /* 0x0000064000017945 */ /* 0x000fe20003800200 */
[--C-:B------:R-:W-:Y:S01]  /*09d0*/  SHF.R.U32.HI R8, RZ, 0x17, R0.reuse ;  /* 0x00000017ff087819 */ /* 0x100fe20000011600 */
[----:B------:R-:W-:Y:S01]  /*09e0*/  IMAD.MOV.U32 R10, RZ, RZ, R0 ;  /* 0x000000ffff0a7224 */ /* 0x000fe200078e0000 */
[----:B------:R-:W-:Y:S01]  /*09f0*/  LOP3.LUT R9, R9, 0xff, RZ, 0xc0, !PT ;  /* 0x000000ff09097812 */ /* 0x000fe200078ec0ff */
[----:B------:R-:W-:Y:S01]  /*0a00*/  IMAD.MOV.U32 R11, RZ, RZ, R3 ;  /* 0x000000ffff0b7224 */ /* 0x000fe200078e0003 */
[----:B------:R-:W-:Y:S02]  /*0a10*/  LOP3.LUT R14, R8, 0xff, RZ, 0xc0, !PT ;  /* 0x000000ff080e7812 */ /* 0x000fe400078ec0ff */
[----:B------:R-:W-:-:S03]  /*0a20*/  IADD3 R12, PT, PT, R9, -0x1, RZ ;  /* 0xffffffff090c7810 */ /* 0x000fc60007ffe0ff */
[----:B------:R-:W-:Y:S01]  /*0a30*/  VIADD R13, R14, 0xffffffff ;  /* 0xffffffff0e0d7836 */ /* 0x000fe20000000000 */
        /* <DEDUP_REMOVED lines=27> */
.L_x_41:
[----:B------:R-:W-:Y:S01]  /*0bf0*/  LEA R0, R9, 0xc0800000, 0x17 ;  /* 0xc080000009007811 */ /* 0x000fe200078eb8ff */
[----:B------:R-:W-:Y:S01]  /*0c00*/  VIADD R3, R14, 0xffffff81 ;  /* 0xffffff810e037836 */ /* 0x000fe20000000000 */
[----:B------:R-:W-:Y:S02]  /*0c10*/  BSSY.RECONVERGENT B2, `(.L_x_46) ;  /* 0x0000035000027945 */ /* 0x000fe40003800200 */
[----:B------:R-:W-:Y:S01]  /*0c20*/  IADD3 R11, PT, PT, -R0, R11, RZ ;  /* 0x0000000b000b7210 */ /* 0x000fe20007ffe1ff */
[C---:B------:R-:W-:Y:S01]  /*0c30*/  IMAD R0, R3.reuse, -0x800000, R10 ;  /* 0xff80000003007824 */ /* 0x040fe200078e020a */
[----:B------:R-:W-:Y:S02]  /*0c40*/  IADD3 R9, PT, PT, R3, 0x7f, -R9 ;  /* 0x0000007f03097810 */ /* 0x000fe40007ffe809 */
[----:B------:R-:W0:Y:S01]  /*0c50*/  MUFU.RCP R12, R11 ;  /* 0x0000000b000c7308 */ /* 0x000e220000001000 */
[----:B------:R-:W-:Y:S02]  /*0c60*/  FADD.FTZ R13, -R11, -RZ ;  /* 0x800000ff0b0d7221 */ /* 0x000fe40000010100 */
[----:B------:R-:W-:-:S02]  /*0c70*/  IMAD.IADD R9, R9, 0x1, R8 ;  /* 0x0000000109097824 */ /* 0x000fc400078e0208 */
        /* <DEDUP_REMOVED lines=8> */
[----:B------:R-:W-:-:S04]  /*0d00*/  LOP3.LUT R3, R3, 0xff, RZ, 0xc0, !PT ;  /* 0x000000ff03037812 */ /* 0x000fc800078ec0ff */
[----:B------:R-:W-:-:S05]  /*0d10*/  IADD3 R11, PT, PT, R3, R9, RZ ;  /* 0x00000009030b7210 */ /* 0x000fca0007ffe0ff */
        /* <DEDUP_REMOVED lines=11> */
[-CC-:B------:R-:W-:Y:S01]  /*0dd0*/  FFMA.RM R8, R17, R13.reuse, R10.reuse ;  /* 0x0000000d11087223 */ /* 0x180fe2000000400a */
[C---:B------:R-:W-:Y:S02]  /*0de0*/  ISETP.NE.AND P2, PT, R11.reuse, RZ, PT ;  /* 0x000000ff0b00720c */ /* 0x040fe40003f45270 */
[----:B------:R-:W-:Y:S02]  /*0df0*/  ISETP.NE.AND P1, PT, R11, RZ, PT ;  /* 0x000000ff0b00720c */ /* 0x000fe40003f25270 */
[----:B------:R-:W-:Y:S01]  /*0e00*/  LOP3.LUT R9, R3, 0x7fffff, RZ, 0xc0, !PT ;  /* 0x007fffff03097812 */ /* 0x000fe200078ec0ff */
[----:B------:R-:W-:Y:S01]  /*0e10*/  FFMA.RP R3, R17, R13, R10 ;  /* 0x0000000d11037223 */ /* 0x000fe2000000800a */
[C---:B------:R-:W-:Y:S01]  /*0e20*/  VIADD R10, R11.reuse, 0x20 ;  /* 0x000000200b0a7836 */ /* 0x040fe20000000000 */
[----:B------:R-:W-:Y:S02]  /*0e30*/  IADD3 R11, PT, PT, -R11, RZ, RZ ;  /* 0x000000ff0b0b7210 */ /* 0x000fe40007ffe1ff */
[----:B------:R-:W-:-:S02]  /*0e40*/  LOP3.LUT R9, R9, 0x800000, RZ, 0xfc, !PT ;  /* 0x0080000009097812 */ /* 0x000fc400078efcff */
[----:B------:R-:W-:Y:S02]  /*0e50*/  FSETP.NEU.FTZ.AND P0, PT, R3, R8, PT ;  /* 0x000000080300720b */ /* 0x000fe40003f1d000 */
[----:B------:R-:W-:Y:S02]  /*0e60*/  SHF.L.U32 R10, R9, R10, RZ ;  /* 0x0000000a090a7219 */ /* 0x000fe400000006ff */
[----:B------:R-:W-:Y:S02]  /*0e70*/  SEL R8, R11, RZ, P2 ;  /* 0x000000ff0b087207 */ /* 0x000fe40001000000 */
[----:B------:R-:W-:Y:S02]  /*0e80*/  ISETP.NE.AND P1, PT, R10, RZ, P1 ;  /* 0x000000ff0a00720c */ /* 0x000fe40000f25270 */
[----:B------:R-:W-:Y:S02]  /*0e90*/  SHF.R.U32.HI R8, RZ, R8, R9 ;  /* 0x00000008ff087219 */ /* 0x000fe40000011609 */
[----:B------:R-:W-:-:S02]  /*0ea0*/  PLOP3.LUT P0, PT, P0, P1, PT, 0xf8, 0x8f ;  /* 0x00000000008f781c */ /* 0x000fc40000703f70 */
[----:B------:R-:W-:Y:S02]  /*0eb0*/  SHF.R.U32.HI R10, RZ, 0x1, R8 ;  /* 0x00000001ff0a7819 */ /* 0x000fe40000011608 */
[----:B------:R-:W-:-:S04]  /*0ec0*/  SEL R3, RZ, 0x1, !P0 ;  /* 0x00000001ff037807 */ /* 0x000fc80004000000 */
[----:B------:R-:W-:-:S04]  /*0ed0*/  LOP3.LUT R3, R3, 0x1, R10, 0xf8, !PT ;  /* 0x0000000103037812 */ /* 0x000fc800078ef80a */
[----:B------:R-:W-:-:S05]  /*0ee0*/  LOP3.LUT R3, R3, R8, RZ, 0xc0, !PT ;  /* 0x0000000803037212 */ /* 0x000fca00078ec0ff */
[----:B------:R-:W-:-:S05]  /*0ef0*/  IMAD.IADD R3, R10, 0x1, R3 ;  /* 0x000000010a037824 */ /* 0x000fca00078e0203 */
[----:B------:R-:W-:Y:S01]  /*0f00*/  LOP3.LUT R0, R3, R0, RZ, 0xfc, !PT ;  /* 0x0000000003007212 */ /* 0x000fe200078efcff */
[----:B------:R-:W-:Y:S06]  /*0f10*/  BRA `(.L_x_49) ;  /* 0x0000000000107947 */ /* 0x000fec0003800000 */
.L_x_48:
[----:B------:R-:W-:-:S04]  /*0f20*/  LOP3.LUT R0, R0, 0x80000000, RZ, 0xc0, !PT ;  /* 0x8000000000007812 */ /* 0x000fc800078ec0ff */
[----:B------:R-:W-:Y:S01]  /*0f30*/  LOP3.LUT R0, R0, 0x7f800000, RZ, 0xfc, !PT ;  /* 0x7f80000000007812 */ /* 0x000fe200078efcff */
[----:B------:R-:W-:Y:S06]  /*0f40*/  BRA `(.L_x_49) ;  /* 0x0000000000047947 */ /* 0x000fec0003800000 */
.L_x_47:
[----:B------:R-:W-:-:S07]  /*0f50*/  IMAD R0, R9, 0x800000, R0 ;  /* 0x0080000009007824 */ /* 0x000fce00078e0200 */
.L_x_49:
[----:B------:R-:W-:Y:S05]  /*0f60*/  BSYNC.RECONVERGENT B2 ;  /* 0x0000000000027941 */ /* 0x000fea0003800200 */
.L_x_46:
[----:B------:R-:W-:Y:S05]  /*0f70*/  BRA `(.L_x_50) ;  /* 0x0000000000207947 */ /* 0x000fea0003800000 */
.L_x_45:
[----:B------:R-:W-:-:S04]  /*0f80*/  LOP3.LUT R0, R11, 0x80000000, R10, 0x48, !PT ;  /* 0x800000000b007812 */ /* 0x000fc800078e480a */
[----:B------:R-:W-:Y:S01]  /*0f90*/  LOP3.LUT R0, R0, 0x7f800000, RZ, 0xfc, !PT ;  /* 0x7f80000000007812 */ /* 0x000fe200078efcff */
[----:B------:R-:W-:Y:S06]  /*0fa0*/  BRA `(.L_x_50) ;  /* 0x0000000000147947 */ /* 0x000fec0003800000 */
.L_x_44:
[----:B------:R-:W-:Y:S01]  /*0fb0*/  LOP3.LUT R0, R11, 0x80000000, R10, 0x48, !PT ;  /* 0x800000000b007812 */ /* 0x000fe200078e480a */
[----:B------:R-:W-:Y:S06]  /*0fc0*/  BRA `(.L_x_50) ;  /* 0x00000000000c7947 */ /* 0x000fec0003800000 */
.L_x_43:
[----:B------:R-:W0:Y:S01]  /*0fd0*/  MUFU.RSQ R0, -QNAN ;  /* 0xffc0000000007908 */ /* 0x000e220000001400 */
[----:B------:R-:W-:Y:S05]  /*0fe0*/  BRA `(.L_x_50) ;  /* 0x0000000000047947 */ /* 0x000fea0003800000 */
.L_x_42:
[----:B------:R-:W-:-:S07]  /*0ff0*/  FADD.FTZ R0, R0, R3 ;  /* 0x0000000300007221 */ /* 0x000fce0000010000 */
.L_x_50:
[----:B------:R-:W-:Y:S05]  /*1000*/  BSYNC.RECONVERGENT B1 ;  /* 0x0000000000017941 */ /* 0x000fea0003800200 */
.L_x_40:
[----:B------:R-:W-:Y:S01]  /*1010*/  MOV R8, R6 ;  /* 0x0000000600087202 */ /* 0x000fe20000000f00 */
[----:B------:R-:W-:-:S04]  /*1020*/  IMAD.MOV.U32 R9, RZ, RZ, 0x0 ;  /* 0x00000000ff097424 */ /* 0x000fc800078e00ff */
[----:B0-----:R-:W-:Y:S05]  /*1030*/  RET.REL.NODEC R8 `(_Z18rmsnorm_kernel_f16P6__halfPKS_S2_if) ;  /* 0xffffffec08f07950 */ /* 0x001fea0003c3ffff */
.L_x_51:
        /* <DEDUP_REMOVED lines=12> */
.L_x_117:


//--------------------- .text._Z23rmsnorm_kernel_f32_vec4PfPKfS1_if --------------------------
	.section	.text._Z23rmsnorm_kernel_f32_vec4PfPKfS1_if,"ax",@progbits
	.align	128
        .global         _Z23rmsnorm_kernel_f32_vec4PfPKfS1_if
        .type           _Z23rmsnorm_kernel_f32_vec4PfPKfS1_if,@function
        .size           _Z23rmsnorm_kernel_f32_vec4PfPKfS1_if,(.L_x_118 - _Z23rmsnorm_kernel_f32_vec4PfPKfS1_if)
        .other          _Z23rmsnorm_kernel_f32_vec4PfPKfS1_if,@"STO_CUDA_ENTRY STV_DEFAULT"
_Z23rmsnorm_kernel_f32_vec4PfPKfS1_if:
.text._Z23rmsnorm_kernel_f32_vec4PfPKfS1_if:
[----:B------:R-:W-:Y:S08]  /*0000*/  LDC R1, c[0x0][0x37c] ;  /* 0x0000df00ff017b82 */ /* 0x000ff00000000800 */
[----:B------:R-:W0:Y:S01]  /*0010*/  LDC R2, c[0x0][0x398] ;  /* 0x0000e600ff027b82 */ /* 0x000e220000000800 */
[----:B------:R-:W1:Y:S01]  /*0020*/  S2R R20, SR_TID.X ;  /* 0x0000000000147919 */ /* 0x000e620000002100 */
[----:B------:R-:W2:Y:S01]  /*0030*/  LDCU.128 UR8, c[0x0][0x380] ;  /* 0x00007000ff0877ac */ /* 0x000ea20008000c00 */
[----:B------:R-:W-:Y:S01]  /*0040*/  BSSY.RECONVERGENT B0, `(.L_x_52) ;  /* 0x000006c000007945 */ /* 0x000fe20003800200 */
[----:B------:R-:W-:Y:S01]  /*0050*/  HFMA2 R12, -RZ, RZ, 0, 0 ;  /* 0x00000000ff0c7431 */ /* 0x000fe200000001ff */
[----:B------:R-:W3:Y:S03]  /*0060*/  LDCU.64 UR6, c[0x0][0x358] ;  /* 0x00006b00ff0677ac */ /* 0x000ee60008000a00 */
[----:B------:R-:W4:Y:S01]  /*0070*/  S2UR UR4, SR_CTAID.X ;  /* 0x00000000000479c3 */ /* 0x000f220000002500 */
[----:B0-----:R-:W-:-:S04]  /*0080*/  SHF.R.S32.HI R3, RZ, 0x1f, R2 ;  /* 0x0000001fff037819 */ /* 0x001fc80000011402 */
[----:B------:R-:W-:-:S04]  /*0090*/  LEA.HI R3, R3, R2, RZ, 0x2 ;  /* 0x0000000203037211 */ /* 0x000fc800078f10ff */
[----:B------:R-:W-:Y:S01]  /*00a0*/  SHF.R.S32.HI R21, RZ, 0x2, R3 ;  /* 0x00000002ff157819 */ /* 0x000fe20000011403 */
[----:B----4-:R-:W-:-:S03]  /*00b0*/  IMAD R4, R2, UR4, RZ ;  /* 0x0000000402047c24 */ /* 0x010fc6000f8e02ff */
[----:B-1----:R-:W-:Y:S01]  /*00c0*/  ISETP.GE.AND P0, PT, R20, R21, PT ;  /* 0x000000151400720c */ /* 0x002fe20003f06270 */
[----:B------:R-:W-:-:S03]  /*00d0*/  IMAD.WIDE R4, R4, 0x4, RZ ;  /* 0x0000000404047825 */ /* 0x000fc600078e02ff */
[C---:B--2---:R-:W-:Y:S02]  /*00e0*/  IADD3 R26, P2, PT, R4.reuse, UR8, RZ ;  /* 0x00000008041a7c10 */ /* 0x044fe4000ff5e0ff */
[----:B------:R-:W-:Y:S02]  /*00f0*/  IADD3 R28, P1, PT, R4, UR10, RZ ;  /* 0x0000000a041c7c10 */ /* 0x000fe4000ff3e0ff */
[C---:B------:R-:W-:Y:S02]  /*0100*/  IADD3.X R27, PT, PT, R5.reuse, UR9, RZ, P2, !PT ;  /* 0x00000009051b7c10 */ /* 0x040fe400097fe4ff */
[----:B------:R-:W-:-:S03]  /*0110*/  IADD3.X R29, PT, PT, R5, UR11, RZ, P1, !PT ;  /* 0x0000000b051d7c10 */ /* 0x000fc60008ffe4ff */
[----:B---3--:R-:W-:Y:S06]  /*0120*/  @P0 BRA `(.L_x_53) ;  /* 0x0000000400740947 */ /* 0x008fec0003800000 */
[----:B------:R-:W0:Y:S01]  /*0130*/  LDC R3, c[0x0][0x360] ;  /* 0x0000d800ff037b82 */ /* 0x000e220000000800 */
[----:B------:R-:W-:Y:S01]  /*0140*/  BSSY.RECONVERGENT B1, `(.L_x_54) ;  /* 0x0000034000017945 */ /* 0x000fe20003800200 */
[----:B------:R-:W-:Y:S01]  /*0150*/  MOV R12, RZ ;  /* 0x000000ff000c7202 */ /* 0x000fe20000000f00 */
[----:B0-----:R-:W0:Y:S01]  /*0160*/  I2F.U32.RP R10, R3 ;  /* 0x00000003000a7306 */ /* 0x001e220000209000 */
[----:B------:R-:W-:Y:S02]  /*0170*/  IADD3 R0, PT, PT, R20, R3, RZ ;  /* 0x0000000314007210 */ /* 0x000fe40007ffe0ff */
[----:B------:R-:W-:Y:S02]  /*0180*/  ISETP.NE.U32.AND P2, PT, R3, RZ, PT ;  /* 0x000000ff0300720c */ /* 0x000fe40003f45070 */
[----:B------:R-:W-:Y:S02]  /*0190*/  ISETP.GE.U32.AND P0, PT, R0, R21, PT ;  /* 0x000000150000720c */ /* 0x000fe40003f06070 */
[----:B------:R-:W-:Y:S01]  /*01a0*/  VIMNMX.U32 R9, PT, PT, R21, R0, !PT ;  /* 0x0000000015097248 */ /* 0x000fe20007fe0000 */
[----:B0-----:R-:W0:Y:S02]  /*01b0*/  MUFU.RCP R10, R10 ;  /* 0x0000000a000a7308 */ /* 0x001e240000001000 */
[----:B0-----:R-:W-:-:S06]  /*01c0*/  IADD3 R6, PT, PT, R10, 0xffffffe, RZ ;  /* 0x0ffffffe0a067810 */ /* 0x001fcc0007ffe0ff */
[----:B------:R0:W1:Y:S02]  /*01d0*/  F2I.FTZ.U32.TRUNC.NTZ R7, R6 ;  /* 0x0000000600077305 */ /* 0x000064000021f000 */
[----:B0-----:R-:W-:Y:S01]  /*01e0*/  MOV R6, RZ ;  /* 0x000000ff00067202 */ /* 0x001fe20000000f00 */
[----:B-1----:R-:W-:-:S04]  /*01f0*/  IMAD.MOV R8, RZ, RZ, -R7 ;  /* 0x000000ffff087224 */ /* 0x002fc800078e0a07 */
[----:B------:R-:W-:Y:S01]  /*0200*/  IMAD R11, R8, R3, RZ ;  /* 0x00000003080b7224 */ /* 0x000fe200078e02ff */
[----:B------:R-:W-:-:S03]  /*0210*/  SEL R8, RZ, 0x1, P0 ;  /* 0x00000001ff087807 */ /* 0x000fc60000000000 */
[----:B------:R-:W-:Y:S01]  /*0220*/  IMAD.HI.U32 R7, R7, R11, R6 ;  /* 0x0000000b07077227 */ /* 0x000fe200078e0006 */
[----:B------:R-:W-:-:S05]  /*0230*/  IADD3 R0, PT, PT, R9, -R0, -R8 ;  /* 0x8000000009007210 */ /* 0x000fca0007ffe808 */
[----:B------:R-:W-:-:S04]  /*0240*/  IMAD.HI.U32 R7, R7, R0, RZ ;  /* 0x0000000007077227 */ /* 0x000fc800078e00ff */
[----:B------:R-:W-:-:S04]  /*0250*/  IMAD.MOV R6, RZ, RZ, -R7 ;  /* 0x000000ffff067224 */ /* 0x000fc800078e0a07 */
[----:B------:R-:W-:-:S05]  /*0260*/  IMAD R0, R3, R6, R0 ;  /* 0x0000000603007224 */ /* 0x000fca00078e0200 */
[----:B------:R-:W-:-:S13]  /*0270*/  ISETP.GE.U32.AND P0, PT, R0, R3, PT ;  /* 0x000000030000720c */ /* 0x000fda0003f06070 */
[-C--:B------:R-:W-:Y:S02]  /*0280*/  @P0 IADD3 R0, PT, PT, R0, -R3.reuse, RZ ;  /* 0x8000000300000210 */ /* 0x080fe40007ffe0ff */
[----:B------:R-:W-:Y:S02]  /*0290*/  @P0 IADD3 R7, PT, PT, R7, 0x1, RZ ;  /* 0x0000000107070810 */ /* 0x000fe40007ffe0ff */
[----:B------:R-:W-:-:S13]  /*02a0*/  ISETP.GE.U32.AND P1, PT, R0, R3, PT ;  /* 0x000000030000720c */ /* 0x000fda0003f26070 */
[----:B------:R-:W-:Y:S01]  /*02b0*/  @P1 VIADD R7, R7, 0x1 ;  /* 0x0000000107071836 */ /* 0x000fe20000000000 */
[----:B------:R-:W-:-:S04]  /*02c0*/  @!P2 LOP3.LUT R7, RZ, R3, RZ, 0x33, !PT ;  /* 0x00000003ff07a212 */ /* 0x000fc800078e33ff */
[----:B------:R-:W-:-:S04]  /*02d0*/  IADD3 R7, PT, PT, R8, R7, RZ ;  /* 0x0000000708077210 */ /* 0x000fc80007ffe0ff */
[C---:B------:R-:W-:Y:S02]  /*02e0*/  LOP3.LUT R0, R7.reuse, 0x3, RZ, 0xc0, !PT ;  /* 0x0000000307007812 */ /* 0x040fe400078ec0ff */
[----:B------:R-:W-:Y:S02]  /*02f0*/  ISETP.GE.U32.AND P0, PT, R7, 0x3, PT ;  /* 0x000000030700780c */ /* 0x000fe40003f06070 */
[----:B------:R-:W-:Y:S01]  /*0300*/  ISETP.NE.AND P1, PT, R0, 0x3, PT ;  /* 0x000000030000780c */ /* 0x000fe20003f25270 */
[----:B------:R-:W-:-:S12]  /*0310*/  IMAD.MOV.U32 R0, RZ, RZ, R20 ;  /* 0x000000ffff007224 */ /* 0x000fd800078e0014 */
[----:B------:R-:W-:Y:S05]  /*0320*/  @!P1 BRA `(.L_x_55) ;  /* 0x0000000000549947 */ /* 0x000fea0003800000 */
[----:B------:R-:W-:Y:S01]  /*0330*/  IMAD.WIDE.U32 R4, R20, 0x10, R4 ;  /* 0x0000001014047825 */ /* 0x000fe200078e0004 */
[----:B------:R-:W-:Y:S02]  /*0340*/  IADD3 R0, PT, PT, R7, 0x1, RZ ;  /* 0x0000000107007810 */ /* 0x000fe40007ffe0ff */
[----:B------:R-:W-:Y:S02]  /*0350*/  MOV R12, RZ ;  /* 0x000000ff000c7202 */ /* 0x000fe40000000f00 */
[----:B------:R-:W-:Y:S02]  /*0360*/  IADD3 R8, P1, PT, R4, UR10, RZ ;  /* 0x0000000a04087c10 */ /* 0x000fe4000ff3e0ff */
[----:B------:R-:W-:Y:S01]  /*0370*/  LOP3.LUT R4, R0, 0x3, RZ, 0xc0, !PT ;  /* 0x0000000300047812 */ /* 0x000fe200078ec0ff */
[----:B------:R-:W-:Y:S01]  /*0380*/  IMAD.MOV.U32 R0, RZ, RZ, R20 ;  /* 0x000000ffff007224 */ /* 0x000fe200078e0014 */
[----:B------:R-:W-:Y:S02]  /*0390*/  IADD3.X R5, PT, PT, R5, UR11, RZ, P1, !PT ;  /* 0x0000000b05057c10 */ /* 0x000fe40008ffe4ff */
[----:B------:R-:W-:-:S07]  /*03a0*/  IADD3 R10, PT, PT, -R4, RZ, RZ ;  /* 0x000000ff040a7210 */ /* 0x000fce0007ffe1ff */
.L_x_56:
[----:B------:R-:W-:-:S05]  /*03b0*/  MOV R9, R5 ;  /* 0x0000000500097202 */ /* 0x000fca0000000f00 */
[----:B------:R-:W2:Y:S01]  /*03c0*/  LDG.E.128.CONSTANT R4, desc[UR6][R8.64] ;  /* 0x0000000608047981 */ /* 0x000ea2000c1e9d00 */
[----:B------:R-:W-:Y:S01]  /*03d0*/  VIADD R10, R10, 0x1 ;  /* 0x000000010a0a7836 */ /* 0x000fe20000000000 */
[----:B------:R-:W-:-:S04]  /*03e0*/  IADD3 R0, PT, PT, R3, R0, RZ ;  /* 0x0000000003007210 */ /* 0x000fc80007ffe0ff */
[----:B------:R-:W-:Y:S01]  /*03f0*/  ISETP.NE.AND P1, PT, R10, RZ, PT ;  /* 0x000000ff0a00720c */ /* 0x000fe20003f25270 */
[----:B--2---:R-:W-:-:S04]  /*0400*/  FMUL R5, R5, R5 ;  /* 0x0000000505057220 */ /* 0x004fc80000400000 */
[----:B------:R-:W-:-:S04]  /*0410*/  FFMA R5, R4, R4, R5 ;  /* 0x0000000404057223 */ /* 0x000fc80000000005 */
[----:B------:R-:W-:Y:S01]  /*0420*/  FFMA R6, R6, R6, R5 ;  /* 0x0000000606067223 */ /* 0x000fe20000000005 */
[----:B------:R-:W-:-:S04]  /*0430*/  IMAD.WIDE.U32 R4, R3, 0x10, R8 ;  /* 0x0000001003047825 */ /* 0x000fc800078e0008 */
[----:B------:R-:W-:Y:S01]  /*0440*/  FFMA R7, R7, R7, R6 ;  /* 0x0000000707077223 */ /* 0x000fe20000000006 */
[----:B------:R-:W-:-:S03]  /*0450*/  MOV R8, R4 ;  /* 0x0000000400087202 */ /* 0x000fc60000000f00 */
[----:B------:R-:W-:Y:S01]  /*0460*/  FADD R12, R7, R12 ;  /* 0x0000000c070c7221 */ /* 0x000fe20000000000 */
[----:B------:R-:W-:Y:S06]  /*0470*/  @P1 BRA `(.L_x_56) ;  /* 0xfffffffc00cc1947 */ /* 0x000fec000383ffff */
.L_x_55:
[----:B------:R-:W-:Y:S05]  /*0480*/  BSYNC.RECONVERGENT B1 ;  /* 0x0000000000017941 */ /* 0x000fea0003800200 */
.L_x_54:
[----:B------:R-:W-:Y:S05]  /*0490*/  @!P0 BRA `(.L_x_53) ;  /* 0x0000000000988947 */ /* 0x000fea0003800000 */
[C-C-:B------:R-:W-:Y:S01]  /*04a0*/  IMAD R16, R3.reuse, 0x2, R0.reuse ;  /* 0x0000000203107824 */ /* 0x140fe200078e0200 */
[----:B------:R-:W-:Y:S01]  /*04b0*/  IADD3 R18, PT, PT, R0, R3, RZ ;  /* 0x0000000300127210 */ /* 0x000fe20007ffe0ff */
[----:B------:R-:W-:-:S07]  /*04c0*/  IMAD R17, R3, 0x3, R0 ;  /* 0x0000000303117824 */ /* 0x000fce00078e0200 */
.L_x_57:
[----:B------:R-:W-:-:S05]  /*04d0*/  IMAD.WIDE.U32 R14, R0, 0x10, R28 ;  /* 0x00000010000e7825 */ /* 0x000fca00078e001c */
[----:B------:R-:W2:Y:S01]  /*04e0*/  LDG.E.128.CONSTANT R8, desc[UR6][R14.64] ;  /* 0x000000060e087981 */ /* 0x000ea2000c1e9d00 */
[----:B------:R-:W-:-:S06]  /*04f0*/  IMAD.WIDE.U32 R4, R18, 0x10, R28 ;  /* 0x0000001012047825 */ /* 0x000fcc00078e001c */
[----:B------:R-:W3:Y:S01]  /*0500*/  LDG.E.128.CONSTANT R4, desc[UR6][R4.64] ;  /* 0x0000000604047981 */ /* 0x000ee2000c1e9d00 */
[----:B--2---:R-:W-:-:S04]  /*0510*/  FMUL R9, R9, R9 ;  /* 0x0000000909097220 */ /* 0x004fc80000400000 */
[----:B------:R-:W-:-:S04]  /*0520*/  FFMA R9, R8, R8, R9 ;  /* 0x0000000808097223 */ /* 0x000fc80000000009 */
[----:B------:R-:W-:Y:S01]  /*0530*/  FFMA R10, R10, R10, R9 ;  /* 0x0000000a0a0a7223 */ /* 0x000fe20000000009 */
[----:B------:R-:W-:-:S04]  /*0540*/  IMAD.WIDE.U32 R8, R16, 0x10, R28 ;  /* 0x0000001010087825 */ /* 0x000fc800078e001c */
[----:B------:R-:W-:Y:S02]  /*0550*/  FFMA R19, R11, R11, R10 ;  /* 0x0000000b0b137223 */ /* 0x000fe4000000000a */
[----:B------:R-:W2:Y:S02]  /*0560*/  LDG.E.128.CONSTANT R8, desc[UR6][R8.64] ;  /* 0x0000000608087981 */ /* 0x000ea4000c1e9d00 */
[----:B------:R-:W-:Y:S01]  /*0570*/  FADD R19, R19, R12 ;  /* 0x0000000c13137221 */ /* 0x000fe20000000000 */
[----:B------:R-:W-:-:S06]  /*0580*/  IMAD.WIDE.U32 R12, R17, 0x10, R28 ;  /* 0x00000010110c7825 */ /* 0x000fcc00078e001c */
[----:B------:R-:W4:Y:S01]  /*0590*/  LDG.E.128.CONSTANT R12, desc[UR6][R12.64] ;  /* 0x000000060c0c7981 */ /* 0x000f22000c1e9d00 */
[----:B---3--:R-:W-:Y:S01]  /*05a0*/  FMUL R23, R5, R5 ;  /* 0x0000000505177220 */ /* 0x008fe20000400000 */
[----:B------:R-:W-:-:S03]  /*05b0*/  IADD3 R0, PT, PT, R3, R0, R3 ;  /* 0x0000000003007210 */ /* 0x000fc60007ffe003 */
[----:B------:R-:W-:Y:S01]  /*05c0*/  FFMA R23, R4, R4, R23 ;  /* 0x0000000404177223 */ /* 0x000fe20000000017 */
[----:B------:R-:W-:-:S03]  /*05d0*/  IADD3 R0, PT, PT, R3, R0, R3 ;  /* 0x0000000003007210 */ /* 0x000fc60007ffe003 */
[----:B------:R-:W-:Y:S01]  /*05e0*/  FFMA R6, R6, R6, R23 ;  /* 0x0000000606067223 */ /* 0x000fe20000000017 */
[----:B------:R-:W-:-:S03]  /*05f0*/  ISETP.GE.AND P0, PT, R0, R21, PT ;  /* 0x000000150000720c */ /* 0x000fc60003f06270 */
[----:B------:R-:W-:-:S04]  /*0600*/  FFMA R6, R7, R7, R6 ;  /* 0x0000000707067223 */ /* 0x000fc80000000006 */
[----:B------:R-:W-:Y:S01]  /*0610*/  FADD R6, R19, R6 ;  /* 0x0000000613067221 */ /* 0x000fe20000000000 */
[C---:B------:R-:W-:Y:S01]  /*0620*/  LEA R18, R3.reuse, R18, 0x2 ;  /* 0x0000001203127211 */ /* 0x040fe200078e10ff */
[C---:B------:R-:W-:Y:S01]  /*0630*/  IMAD R16, R3.reuse, 0x4, R16 ;  /* 0x0000000403107824 */ /* 0x040fe200078e0210 */
[----:B------:R-:W-:Y:S01]  /*0640*/  LEA R17, R3, R17, 0x2 ;  /* 0x0000001103117211 */ /* 0x000fe200078e10ff */
[----:B--2---:R-:W-:-:S04]  /*0650*/  FMUL R23, R9, R9 ;  /* 0x0000000909177220 */ /* 0x004fc80000400000 */
[----:B------:R-:W-:Y:S01]  /*0660*/  FFMA R23, R8, R8, R23 ;  /* 0x0000000808177223 */ /* 0x000fe20000000017 */
[----:B----4-:R-:W-:-:S03]  /*0670*/  FMUL R5, R13, R13 ;  /* 0x0000000d0d057220 */ /* 0x010fc60000400000 */
[----:B------:R-:W-:Y:S01]  /*0680*/  FFMA R10, R10, R10, R23 ;  /* 0x0000000a0a0a7223 */ /* 0x000fe20000000017 */
[----:B------:R-:W-:-:S03]  /*0690*/  FFMA R5, R12, R12, R5 ;  /* 0x0000000c0c057223 */ /* 0x000fc60000000005 */
[----:B------:R-:W-:Y:S01]  /*06a0*/  FFMA R11, R11, R11, R10 ;  /* 0x0000000b0b0b7223 */ /* 0x000fe2000000000a */
[----:B------:R-:W-:-:S03]  /*06b0*/  FFMA R14, R14, R14, R5 ;  /* 0x0000000e0e0e7223 */ /* 0x000fc60000000005 */
[----:B------:R-:W-:Y:S01]  /*06c0*/  FADD R6, R6, R11 ;  /* 0x0000000b06067221 */ /* 0x000fe20000000000 */
[----:B------:R-:W-:-:S04]  /*06d0*/  FFMA R15, R15, R15, R14 ;  /* 0x0000000f0f0f7223 */ /* 0x000fc8000000000e */
[----:B------:R-:W-:Y:S01]  /*06e0*/  FADD R12, R6, R15 ;  /* 0x0000000f060c7221 */ /* 0x000fe20000000000 */
[----:B------:R-:W-:Y:S06]  /*06f0*/  @!P0 BRA `(.L_x_57) ;  /* 0xfffffffc00748947 */ /* 0x000fec000383ffff */
.L_x_53:
[----:B------:R-:W-:Y:S05]  /*0700*/  BSYNC.RECONVERGENT B0 ;  /* 0x0000000000007941 */ /* 0x000fea0003800200 */
.L_x_52:
[----:B------:R-:W-:Y:S01]  /*0710*/  LEA R3, R21, R20, 0x2 ;  /* 0x0000001415037211 */ /* 0x000fe200078e10ff */
[----:B------:R-:W-:Y:S03]  /*0720*/  BSSY.RECONVERGENT B0, `(.L_x_58) ;  /* 0x000000b000007945 */ /* 0x000fe60003800200 */
[----:B------:R-:W-:-:S13]  /*0730*/  ISETP.GE.AND P0, PT, R3, R2, PT ;  /* 0x000000020300720c */ /* 0x000fda0003f06270 */
[----:B------:R-:W-:Y:S05]  /*0740*/  @P0 BRA `(.L_x_59) ;  /* 0x0000000000200947 */ /* 0x000fea0003800000 */
[----:B------:R-:W0:Y:S01]  /*0750*/  LDC R0, c[0x0][0x360] ;  /* 0x0000d800ff007b82 */ /* 0x000e220000000800 */
[----:B------:R-:W-:-:S07]  /*0760*/  IMAD.MOV.U32 R7, RZ, RZ, R3 ;  /* 0x000000ffff077224 */ /* 0x000fce00078e0003 */
.L_x_60:
[----:B------:R-:W-:-:S06]  /*0770*/  IMAD.WIDE R4, R7, 0x4, R28 ;  /* 0x0000000407047825 */ /* 0x000fcc00078e021c */
[----:B------:R-:W2:Y:S01]  /*0780*/  LDG.E.CONSTANT R5, desc[UR6][R4.64] ;  /* 0x0000000604057981 */ /* 0x000ea2000c1e9900 */
[----:B0-----:R-:W-:-:S04]  /*0790*/  IADD3 R7, PT, PT, R0, R7, RZ ;  /* 0x0000000700077210 */ /* 0x001fc80007ffe0ff */
[----:B------:R-:W-:Y:S01]  /*07a0*/  ISETP.GE.AND P0, PT, R7, R2, PT ;  /* 0x000000020700720c */ /* 0x000fe20003f06270 */
[----:B--2---:R-:W-:-:S12]  /*07b0*/  FFMA R12, R5, R5, R12 ;  /* 0x00000005050c7223 */ /* 0x004fd8000000000c */
[----:B------:R-:W-:Y:S05]  /*07c0*/  @!P0 BRA `(.L_x_60) ;  /* 0xfffffffc00e88947 */ /* 0x000fea000383ffff */
.L_x_59:
[----:B------:R-:W-:Y:S05]  /*07d0*/  BSYNC.RECONVERGENT B0 ;  /* 0x0000000000007941 */ /* 0x000fea0003800200 */
.L_x_58:
[----:B------:R-:W0:Y:S01]  /*07e0*/  SHFL.DOWN PT, R5, R12, 0x10, 0x1f ;  /* 0x0a001f000c057f89 */ /* 0x000e2200000e0000 */
[----:B------:R-:W-:Y:S01]  /*07f0*/  LOP3.LUT P0, R10, R20, 0x1f, RZ, 0xc0, !PT ;  /* 0x0000001f140a7812 */ /* 0x000fe2000780c0ff */
[----:B0-----:R-:W-:-:S05]  /*0800*/  FADD R5, R5, R12 ;  /* 0x0000000c05057221 */ /* 0x001fca0000000000 */
[----:B------:R-:W0:Y:S02]  /*0810*/  SHFL.DOWN PT, R0, R5, 0x8, 0x1f ;  /* 0x09001f0005007f89 */ /* 0x000e2400000e0000 */
[----:B0-----:R-:W-:Y:S02]  /*0820*/  FADD R4, R5, R0 ;  /* 0x0000000005047221 */ /* 0x001fe40000000000 */
[----:B------:R-:W0:Y:S03]  /*0830*/  LDC R0, c[0x0][0x360] ;  /* 0x0000d800ff007b82 */ /* 0x000e260000000800 */
[----:B------:R-:W1:Y:S01]  /*0840*/  SHFL.DOWN PT, R7, R4, 0x4, 0x1f ;  /* 0x08801f0004077f89 */ /* 0x000e6200000e0000 */
[----:B0-----:R-:W-:Y:S01]  /*0850*/  IADD3 R8, PT, PT, R0, 0x1f, RZ ;  /* 0x0000001f00087810 */ /* 0x001fe20007ffe0ff */
[----:B-1----:R-:W-:-:S03]  /*0860*/  FADD R7, R4, R7 ;  /* 0x0000000704077221 */ /* 0x002fc60000000000 */
[----:B------:R-:W-:Y:S02]  /*0870*/  SHF.R.U32.HI R9, RZ, 0x5, R8 ;  /* 0x00000005ff097819 */ /* 0x000fe40000011608 */
[----:B------:R-:W-:Y:S01]  /*0880*/  @!P0 MOV R4, 0x400 ;  /* 0x0000040000048802 */ /* 0x000fe20000000f00 */
[----:B------:R-:W0:Y:S01]  /*0890*/  SHFL.DOWN PT, R6, R7, 0x2, 0x1f ;  /* 0x08401f0007067f89 */ /* 0x000e2200000e0000 */
[----:B------:R-:W-:Y:S02]  /*08a0*/  ISETP.GE.U32.AND P1, PT, R20, R9, PT ;  /* 0x000000091400720c */ /* 0x000fe40003f26070 */
[----:B------:R-:W1:Y:S11]  /*08b0*/  @!P0 S2R R9, SR_CgaCtaId ;  /* 0x0000000000098919 */ /* 0x000e760000008800 */
[----:B------:R-:W2:Y:S01]  /*08c0*/  @!P1 S2R R11, SR_CgaCtaId ;  /* 0x00000000000b9919 */ /* 0x000ea20000008800 */
[----:B------:R-:W-:Y:S01]  /*08d0*/  @!P1 MOV R8, 0x400 ;  /* 0x0000040000089802 */ /* 0x000fe20000000f00 */
[----:B0-----:R-:W-:-:S05]  /*08e0*/  FADD R6, R7, R6 ;  /* 0x0000000607067221 */ /* 0x001fca0000000000 */
[----:B------:R-:W0:Y:S01]  /*08f0*/  SHFL.DOWN PT, R5, R6, 0x1, 0x1f ;  /* 0x08201f0006057f89 */ /* 0x000e2200000e0000 */
[----:B-1----:R-:W-:Y:S01]  /*0900*/  @!P0 LEA R9, R9, R4, 0x18 ;  /* 0x0000000409098211 */ /* 0x002fe200078ec0ff */
[----:B------:R-:W-:-:S03]  /*0910*/  HFMA2 R4, -RZ, RZ, 0, 0 ;  /* 0x00000000ff047431 */ /* 0x000fc600000001ff */
[----:B------:R-:W-:Y:S02]  /*0920*/  @!P0 LEA.HI R9, R20, R9, RZ, 0x1d ;  /* 0x0000000914098211 */ /* 0x000fe400078fe8ff */
[----:B--2---:R-:W-:Y:S01]  /*0930*/  @!P1 LEA R11, R11, R8, 0x18 ;  /* 0x000000080b0b9211 */ /* 0x004fe200078ec0ff */
[----:B0-----:R-:W-:-:S04]  /*0940*/  FADD R8, R6, R5 ;  /* 0x0000000506087221 */ /* 0x001fc80000000000 */
[----:B------:R-:W-:Y:S01]  /*0950*/  @!P1 IMAD R5, R10, 0x4, R11 ;  /* 0x000000040a059824 */ /* 0x000fe200078e020b */
        /* <DEDUP_REMOVED lines=16> */
.L_x_77:
        /* <DEDUP_REMOVED lines=14> */
[----:B0-----:R-:W-:Y:S05]  /*0b40*/  CALL.REL.NOINC `($__internal_2_$__cuda_sm3x_div_rn_noftz_f32_slowpath) ;  /* 0x0000000c00147944 */ /* 0x001fea0003c00000 */
.L_x_64:
[----:B------:R-:W-:Y:S05]  /*0b50*/  BSYNC.RECONVERGENT B0 ;  /* 0x0000000000007941 */ /* 0x000fea0003800200 */
.L_x_63:
        /* <DEDUP_REMOVED lines=10> */
.L_x_61:
[----:B------:R-:W-:Y:S05]  /*0c00*/  WARPSYNC.ALL ;  /* 0x0000000000007948 */ /* 0x000fea0003800000 */
[----:B------:R-:W-:Y:S01]  /*0c10*/  ISETP.GE.AND P0, PT, R20, R21, PT ;  /* 0x000000151400720c */ /* 0x000fe20003f06270 */
[----:B------:R-:W3:Y:S08]  /*0c20*/  S2UR UR5, SR_CgaCtaId ;  /* 0x00000000000579c3 */ /* 0x000ef00000008800 */
[----:B------:R-:W-:Y:S06]  /*0c30*/  BAR.SYNC.DEFER_BLOCKING 0x0 ;  /* 0x0000000000007b1d */ /* 0x000fec0000010000 */
[----:B------:R-:W-:Y:S01]  /*0c40*/  UMOV UR4, 0x400 ;  /* 0x0000040000047882 */ /* 0x000fe20000000000 */
[----:B------:R-:W-:Y:S01]  /*0c50*/  BSSY.RECONVERGENT B0, `(.L_x_65) ;  /* 0x0000081000007945 */ /* 0x000fe20003800200 */
[----:B---3--:R-:W-:-:S09]  /*0c60*/  ULEA UR4, UR5, UR4, 0x18 ;  /* 0x0000000405047291 */ /* 0x008fd2000f8ec0ff */
[----:B------:R-:W3:Y:S02]  /*0c70*/  LDS R2, [UR4] ;  /* 0x00000004ff027984 */ /* 0x000ee40008000800 */
[----:B------:R-:W4:Y:S01]  /*0c80*/  LDCU.64 UR4, c[0x0][0x390] ;  /* 0x00007200ff0477ac */ /* 0x000f220008000a00 */
[----:B------:R-:W-:Y:S05]  /*0c90*/  @P0 BRA `(.L_x_66) ;  /* 0x0000000400f00947 */ /* 0x000fea0003800000 */
[----:B------:R-:W5:Y:S01]  /*0ca0*/  I2F.U32.RP R9, R0 ;  /* 0x0000000000097306 */ /* 0x000f620000209000 */
[----:B------:R-:W-:Y:S01]  /*0cb0*/  IADD3 R6, PT, PT, R20, R0, RZ ;  /* 0x0000000014067210 */ /* 0x000fe20007ffe0ff */
[----:B------:R-:W-:Y:S01]  /*0cc0*/  BSSY.RECONVERGENT B1, `(.L_x_67) ;  /* 0x0000035000017945 */ /* 0x000fe20003800200 */
[----:B------:R-:W-:Y:S02]  /*0cd0*/  ISETP.NE.U32.AND P2, PT, R0, RZ, PT ;  /* 0x000000ff0000720c */ /* 0x000fe40003f45070 */
[----:B------:R-:W-:Y:S02]  /*0ce0*/  ISETP.GE.U32.AND P0, PT, R6, R21, PT ;  /* 0x000000150600720c */ /* 0x000fe40003f06070 */
[----:B------:R-:W-:Y:S02]  /*0cf0*/  VIMNMX.U32 R7, PT, PT, R21, R6, !PT ;  /* 0x0000000615077248 */ /* 0x000fe40007fe0000 */
[----:B0-----:R-:W-:-:S04]  /*0d00*/  SEL R8, RZ, 0x1, P0 ;  /* 0x00000001ff087807 */ /* 0x001fc80000000000 */
[----:B------:R-:W-:Y:S01]  /*0d10*/  IADD3 R7, PT, PT, R7, -R6, -R8 ;  /* 0x8000000607077210 */ /* 0x000fe20007ffe808 */
[----:B-----5:R-:W1:Y:S02]  /*0d20*/  MUFU.RCP R9, R9 ;  /* 0x0000000900097308 */ /* 0x020e640000001000 */
[----:B-12---:R-:W-:-:S06]  /*0d30*/  IADD3 R4, PT, PT, R9, 0xffffffe, RZ ;  /* 0x0ffffffe09047810 */ /* 0x006fcc0007ffe0ff */
[----:B------:R0:W1:Y:S02]  /*0d40*/  F2I.FTZ.U32.TRUNC.NTZ R5, R4 ;  /* 0x0000000400057305 */ /* 0x000064000021f000 */
[----:B0-----:R-:W-:Y:S01]  /*0d50*/  MOV R4, RZ ;  /* 0x000000ff00047202 */ /* 0x001fe20000000f00 */
[----:B-1----:R-:W-:-:S04]  /*0d60*/  IMAD.MOV R11, RZ, RZ, -R5 ;  /* 0x000000ffff0b7224 */ /* 0x002fc800078e0a05 */
[----:B------:R-:W-:-:S04]  /*0d70*/  IMAD R11, R11, R0, RZ ;  /* 0x000000000b0b7224 */ /* 0x000fc800078e02ff */
[----:B------:R-:W-:-:S06]  /*0d80*/  IMAD.HI.U32 R10, R5, R11, R4 ;  /* 0x0000000b050a7227 */ /* 0x000fcc00078e0004 */
        /* <DEDUP_REMOVED lines=12> */
[----:B------:R-:W-:-:S13]  /*0e50*/  ISETP.NE.AND P1, PT, R5, 0x3, PT ;  /* 0x000000030500780c */ /* 0x000fda0003f25270 */
[----:B------:R-:W-:Y:S05]  /*0e60*/  @!P1 BRA `(.L_x_68) ;  /* 0x0000000000689947 */ /* 0x000fea0003800000 */
[----:B------:R-:W-:Y:S01]  /*0e70*/  IADD3 R4, PT, PT, R4, 0x1, RZ ;  /* 0x0000000104047810 */ /* 0x000fe20007ffe0ff */
[----:B------:R-:W-:-:S03]  /*0e80*/  IMAD.WIDE.U32 R12, R20, 0x10, RZ ;  /* 0x00000010140c7825 */ /* 0x000fc600078e00ff */
[----:B------:R-:W-:-:S05]  /*0e90*/  LOP3.LUT R5, R4, 0x3, RZ, 0xc0, !PT ;  /* 0x0000000304057812 */ /* 0x000fca00078ec0ff */
[----:B------:R-:W-:Y:S02]  /*0ea0*/  IMAD R20, R5, R0, R20 ;  /* 0x0000000005147224 */ /* 0x000fe400078e0214 */
[----:B------:R-:W-:-:S07]  /*0eb0*/  IMAD.MOV R14, RZ, RZ, -R5 ;  /* 0x000000ffff0e7224 */ /* 0x000fce00078e0a05 */
.L_x_69:
[C---:B------:R-:W-:Y:S02]  /*0ec0*/  IADD3 R6, P1, PT, R12.reuse, R28, RZ ;  /* 0x0000001c0c067210 */ /* 0x040fe40007f3e0ff */
[----:B----4-:R-:W-:Y:S02]  /*0ed0*/  IADD3 R16, P2, PT, R12, UR4, RZ ;  /* 0x000000040c107c10 */ /* 0x010fe4000ff5e0ff */
[C---:B------:R-:W-:Y:S02]  /*0ee0*/  IADD3.X R7, PT, PT, R13.reuse, R29, RZ, P1, !PT ;  /* 0x0000001d0d077210 */ /* 0x040fe40000ffe4ff */
[----:B------:R-:W-:-:S04]  /*0ef0*/  IADD3.X R17, PT, PT, R13, UR5, RZ, P2, !PT ;  /* 0x000000050d117c10 */ /* 0x000fc800097fe4ff */
[----:B0-----:R-:W3:Y:S04]  /*0f00*/  LDG.E.128.CONSTANT R4, desc[UR6][R6.64] ;  /* 0x0000000606047981 */ /* 0x001ee8000c1e9d00 */
[----:B------:R-:W2:Y:S01]  /*0f10*/  LDG.E.128.CONSTANT R8, desc[UR6][R16.64] ;  /* 0x0000000610087981 */ /* 0x000ea2000c1e9d00 */
[----:B------:R-:W-:Y:S02]  /*0f20*/  VIADD R14, R14, 0x1 ;  /* 0x000000010e0e7836 */ /* 0x000fe40000000000 */
[C---:B---3--:R-:W-:Y:S01]  /*0f30*/  FMUL R18, R2.reuse, R5 ;  /* 0x0000000502127220 */ /* 0x048fe20000400000 */
[C---:B------:R-:W-:Y:S01]  /*0f40*/  FMUL R15, R2.reuse, R4 ;  /* 0x00000004020f7220 */ /* 0x040fe20000400000 */
[----:B------:R-:W-:Y:S01]  /*0f50*/  FMUL R5, R2, R6 ;  /* 0x0000000602057220 */ /* 0x000fe20000400000 */
[----:B------:R-:W-:Y:S01]  /*0f60*/  IADD3 R4, P1, PT, R12, R26, RZ ;  /* 0x0000001a0c047210 */ /* 0x000fe20007f3e0ff */
[----:B------:R-:W-:Y:S01]  /*0f70*/  FMUL R22, R2, R7 ;  /* 0x0000000702167220 */ /* 0x000fe20000400000 */
[----:B--2---:R-:W-:Y:S01]  /*0f80*/  FMUL R8, R8, R15 ;  /* 0x0000000f08087220 */ /* 0x004fe20000400000 */
[----:B------:R-:W-:Y:S01]  /*0f90*/  FMUL R10, R10, R5 ;  /* 0x000000050a0a7220 */ /* 0x000fe20000400000 */
[----:B------:R-:W-:Y:S01]  /*0fa0*/  FMUL R9, R9, R18 ;  /* 0x0000001209097220 */ /* 0x000fe20000400000 */
[----:B------:R-:W-:Y:S01]  /*0fb0*/  IADD3.X R5, PT, PT, R13, R27, RZ, P1, !PT ;  /* 0x0000001b0d057210 */ /* 0x000fe20000ffe4ff */
[----:B------:R-:W-:Y:S01]  /*0fc0*/  FMUL R11, R11, R22 ;  /* 0x000000160b0b7220 */ /* 0x000fe20000400000 */
[----:B------:R-:W-:Y:S01]  /*0fd0*/  ISETP.NE.AND P1, PT, R14, RZ, PT ;  /* 0x000000ff0e00720c */ /* 0x000fe20003f25270 */
[----:B------:R-:W-:-:S03]  /*0fe0*/  IMAD.WIDE.U32 R12, R0, 0x10, R12 ;  /* 0x00000010000c7825 */ /* 0x000fc600078e000c */
[----:B------:R0:W-:Y:S09]  /*0ff0*/  STG.E.128 desc[UR6][R4.64], R8 ;  /* 0x0000000804007986 */ /* 0x0001f2000c101d06 */
[----:B------:R-:W-:Y:S05]  /*1000*/  @P1 BRA `(.L_x_69) ;  /* 0xfffffffc00ac1947 */ /* 0x000fea000383ffff */
.L_x_68:
[----:B----4-:R-:W-:Y:S05]  /*1010*/  BSYNC.RECONVERGENT B1 ;  /* 0x0000000000017941 */ /* 0x010fea0003800200 */
.L_x_67:
[----:B------:R-:W-:Y:S05]  /*1020*/  @!P0 BRA `(.L_x_66) ;  /* 0x00000004000c8947 */ /* 0x000fea0003800000 */
[----:B------:R-:W1:Y:S01]  /*1030*/  LDC.64 R30, c[0x0][0x390] ;  /* 0x0000e400ff1e7b82 */ /* 0x000e620000000a00 */
[C---:B------:R-:W-:Y:S01]  /*1040*/  LEA R24, R0.reuse, R20, 0x1 ;  /* 0x0000001400187211 */ /* 0x040fe200078e08ff */
[----:B------:R-:W-:Y:S01]  /*1050*/  IMAD R23, R0, 0x3, R20 ;  /* 0x0000000300177824 */ /* 0x000fe200078e0214 */
[----:B------:R-:W-:-:S07]  /*1060*/  IADD3 R22, PT, PT, R20, R0, RZ ;  /* 0x0000000014167210 */ /* 0x000fce0007ffe0ff */
.L_x_70:
[----:B------:R-:W-:-:S04]  /*1070*/  IMAD.WIDE.U32 R12, R20, 0x10, R28 ;  /* 0x00000010140c7825 */ /* 0x000fc800078e001c */
[----:B-1----:R-:W-:Y:S02]  /*1080*/  IMAD.WIDE.U32 R32, R20, 0x10, R30 ;  /* 0x0000001014207825 */ /* 0x002fe400078e001e */
[----:B------:R-:W3:Y:S04]  /*1090*/  LDG.E.128.CONSTANT R12, desc[UR6][R12.64] ;  /* 0x000000060c0c7981 */ /* 0x000ee8000c1e9d00 */
[----:B------:R-:W2:Y:S01]  /*10a0*/  LDG.E.128.CONSTANT R16, desc[UR6][R32.64] ;  /* 0x0000000620107981 */ /* 0x000ea2000c1e9d00 */
[----:B0-----:R-:W-:-:S04]  /*10b0*/  IMAD.WIDE.U32 R4, R22, 0x10, R28 ;  /* 0x0000001016047825 */ /* 0x001fc800078e001c */
[----:B------:R-:W-:-:S06]  /*10c0*/  IMAD.WIDE.U32 R8, R22, 0x10, R30 ;  /* 0x0000001016087825 */ /* 0x000fcc00078e001e */
[----:B------:R-:W4:Y:S01]  /*10d0*/  LDG.E.128.CONSTANT R8, desc[UR6][R8.64] ;  /* 0x0000000608087981 */ /* 0x000f22000c1e9d00 */
[----:B---3--:R-:W-:-:S04]  /*10e0*/  FMUL R7, R2, R12 ;  /* 0x0000000c02077220 */ /* 0x008fc80000400000 */
[----:B--2---:R-:W-:Y:S02]  /*10f0*/  FMUL R16, R16, R7 ;  /* 0x0000000710107220 */ /* 0x004fe40000400000 */
[----:B------:R-:W2:Y:S01]  /*1100*/  LDG.E.128.CONSTANT R4, desc[UR6][R4.64] ;  /* 0x0000000604047981 */ /* 0x000ea2000c1e9d00 */
[C---:B------:R-:W-:Y:S01]  /*1110*/  FMUL R12, R2.reuse, R15 ;  /* 0x0000000f020c7220 */ /* 0x040fe20000400000 */
[C---:B------:R-:W-:Y:S01]  /*1120*/  FMUL R34, R2.reuse, R13 ;  /* 0x0000000d02227220 */ /* 0x040fe20000400000 */
[----:B------:R-:W-:Y:S02]  /*1130*/  FMUL R25, R2, R14 ;  /* 0x0000000e02197220 */ /* 0x000fe40000400000 */
[----:B------:R-:W-:Y:S01]  /*1140*/  FMUL R19, R19, R12 ;  /* 0x0000000c13137220 */ /* 0x000fe20000400000 */
[----:B------:R-:W-:Y:S01]  /*1150*/  FMUL R17, R17, R34 ;  /* 0x0000002211117220 */ /* 0x000fe20000400000 */
[----:B------:R-:W-:Y:S01]  /*1160*/  FMUL R18, R18, R25 ;  /* 0x0000001912127220 */ /* 0x000fe20000400000 */
[----:B------:R-:W-:-:S05]  /*1170*/  IMAD.WIDE.U32 R12, R20, 0x10, R26 ;  /* 0x00000010140c7825 */ /* 0x000fca00078e001a */
[----:B------:R0:W-:Y:S02]  /*1180*/  STG.E.128 desc[UR6][R12.64], R16 ;  /* 0x000000100c007986 */ /* 0x0001e4000c101d06 */
[----:B0-----:R-:W-:-:S04]  /*1190*/  IMAD.WIDE.U32 R16, R24, 0x10, R28 ;  /* 0x0000001018107825 */ /* 0x001fc800078e001c */
[----:B------:R-:W-:Y:S02]  /*11a0*/  IMAD.WIDE.U32 R12, R24, 0x10, R30 ;  /* 0x00000010180c7825 */ /* 0x000fe400078e001e */
[----:B------:R-:W3:Y:S02]  /*11b0*/  LDG.E.128.CONSTANT R16, desc[UR6][R16.64] ;  /* 0x0000000610107981 */ /* 0x000ee4000c1e9d00 */
[----:B--2---:R-:W-:-:S04]  /*11c0*/  FMUL R15, R2, R4 ;  /* 0x00000004020f7220 */ /* 0x004fc80000400000 */
[----:B----4-:R-:W-:Y:S02]  /*11d0*/  FMUL R8, R8, R15 ;  /* 0x0000000f08087220 */ /* 0x010fe40000400000 */
[----:B------:R-:W2:Y:S01]  /*11e0*/  LDG.E.128.CONSTANT R12, desc[UR6][R12.64] ;  /* 0x000000060c0c7981 */ /* 0x000ea2000c1e9d00 */
[C---:B------:R-:W-:Y:S01]  /*11f0*/  FMUL R4, R2.reuse, R5 ;  /* 0x0000000502047220 */ /* 0x040fe20000400000 */
[----:B------:R-:W-:-:S03]  /*1200*/  FMUL R5, R2, R6 ;  /* 0x0000000602057220 */ /* 0x000fc60000400000 */
[----:B------:R-:W-:Y:S01]  /*1210*/  FMUL R9, R9, R4 ;  /* 0x0000000409097220 */ /* 0x000fe20000400000 */
[----:B------:R-:W-:Y:S01]  /*1220*/  FMUL R4, R2, R7 ;  /* 0x0000000702047220 */ /* 0x000fe20000400000 */
[----:B------:R-:W-:-:S03]  /*1230*/  FMUL R10, R10, R5 ;  /* 0x000000050a0a7220 */ /* 0x000fc60000400000 */
[----:B------:R-:W-:Y:S01]  /*1240*/  FMUL R11, R11, R4 ;  /* 0x000000040b0b7220 */ /* 0x000fe20000400000 */
[----:B------:R-:W-:-:S05]  /*1250*/  IMAD.WIDE.U32 R4, R22, 0x10, R26 ;  /* 0x0000001016047825 */ /* 0x000fca00078e001a */
[----:B------:R0:W-:Y:S01]  /*1260*/  STG.E.128 desc[UR6][R4.64], R8 ;  /* 0x0000000804007986 */ /* 0x0001e2000c101d06 */
[----:B---3--:R-:W-:Y:S01]  /*1270*/  FMUL R7, R2, R16 ;  /* 0x0000001002077220 */ /* 0x008fe20000400000 */
[----:B0-----:R-:W-:-:S04]  /*1280*/  IMAD.WIDE.U32 R4, R23, 0x10, R28 ;  /* 0x0000001017047825 */ /* 0x001fc800078e001c */
[----:B------:R-:W-:-:S06]  /*1290*/  IMAD.WIDE.U32 R8, R23, 0x10, R30 ;  /* 0x0000001017087825 */ /* 0x000fcc00078e001e */
[----:B------:R-:W3:Y:S01]  /*12a0*/  LDG.E.128.CONSTANT R8, desc[UR6][R8.64] ;  /* 0x0000000608087981 */ /* 0x000ee2000c1e9d00 */
[----:B--2---:R-:W-:-:S03]  /*12b0*/  FMUL R12, R12, R7 ;  /* 0x000000070c0c7220 */ /* 0x004fc60000400000 */
        /* <DEDUP_REMOVED lines=9> */
[C---:B------:R-:W-:Y:S01]  /*1350*/  IMAD R24, R0.reuse, 0x4, R24 ;  /* 0x0000000400187824 */ /* 0x040fe200078e0218 */
[----:B------:R-:W-:Y:S01]  /*1360*/  LEA R22, R0, R22, 0x2 ;  /* 0x0000001600167211 */ /* 0x000fe200078e10ff */
[C---:B--2---:R-:W-:Y:S01]  /*1370*/  FMUL R19, R2.reuse, R4 ;  /* 0x0000000402137220 */ /* 0x044fe20000400000 */
[C---:B------:R-:W-:Y:S01]  /*1380*/  FMUL R4, R2.reuse, R5 ;  /* 0x0000000502047220 */ /* 0x040fe20000400000 */
[C---:B------:R-:W-:Y:S01]  /*1390*/  FMUL R5, R2.reuse, R6 ;  /* 0x0000000602057220 */ /* 0x040fe20000400000 */
[----:B------:R-:W-:Y:S01]  /*13a0*/  FMUL R6, R2, R7 ;  /* 0x0000000702067220 */ /* 0x000fe20000400000 */
[----:B---3--:R-:W-:Y:S01]  /*13b0*/  FMUL R8, R8, R19 ;  /* 0x0000001308087220 */ /* 0x008fe20000400000 */
[----:B------:R-:W-:Y:S01]  /*13c0*/  FMUL R9, R9, R4 ;  /* 0x0000000409097220 */ /* 0x000fe20000400000 */
[----:B------:R-:W-:Y:S01]  /*13d0*/  FMUL R10, R10, R5 ;  /* 0x000000050a0a7220 */ /* 0x000fe20000400000 */
[----:B------:R-:W-:Y:S01]  /*13e0*/  FMUL R11, R11, R6 ;  /* 0x000000060b0b7220 */ /* 0x000fe20000400000 */
[----:B------:R-:W-:Y:S01]  /*13f0*/  IMAD.WIDE.U32 R4, R23, 0x10, R26 ;  /* 0x0000001017047825 */ /* 0x000fe200078e001a */
[----:B------:R-:W-:-:S04]  /*1400*/  IADD3 R7, PT, PT, R0, R20, R0 ;  /* 0x0000001400077210 */ /* 0x000fc80007ffe000 */
[----:B------:R0:W-:Y:S01]  /*1410*/  STG.E.128 desc[UR6][R4.64], R8 ;  /* 0x0000000804007986 */ /* 0x0001e2000c101d06 */
[----:B------:R-:W-:-:S04]  /*1420*/  IADD3 R20, PT, PT, R0, R7, R0 ;  /* 0x0000000700147210 */ /* 0x000fc80007ffe000 */
[----:B------:R-:W-:Y:S02]  /*1430*/  ISETP.GE.AND P0, PT, R20, R21, PT ;  /* 0x000000151400720c */ /* 0x000fe40003f06270 */
[----:B------:R-:W-:-:S11]  /*1440*/  LEA R23, R0, R23, 0x2 ;  /* 0x0000001700177211 */ /* 0x000fd600078e10ff */
[----:B0-----:R-:W-:Y:S05]  /*1450*/  @!P0 BRA `(.L_x_70) ;  /* 0xfffffffc00048947 */ /* 0x001fea000383ffff */
.L_x_66:
[----:B----4-:R-:W-:Y:S05]  /*1460*/  BSYNC.RECONVERGENT B0 ;  /* 0x0000000000007941 */ /* 0x010fea0003800200 */
.L_x_65:
[----:B------:R-:W4:Y:S01]  /*1470*/  LDCU UR8, c[0x0][0x398] ;  /* 0x00007300ff0877ac */ /* 0x000f220008000800 */
[----:B0-----:R-:W0:Y:S01]  /*1480*/  LDC.64 R10, c[0x0][0x390] ;  /* 0x0000e400ff0a7b82 */ /* 0x001e220000000a00 */
[----:B----4-:R-:W-:-:S13]  /*1490*/  ISETP.GE.AND P0, PT, R3, UR8, PT ;  /* 0x0000000803007c0c */ /* 0x010fda000bf06270 */
[----:B------:R-:W-:Y:S05]  /*14a0*/  @P0 EXIT ;  /* 0x000000000000094d */ /* 0x000fea0003800000 */
.L_x_71:
[----:B-12---:R-:W-:-:S04]  /*14b0*/  IMAD.WIDE R4, R3, 0x4, R28 ;  /* 0x0000000403047825 */ /* 0x006fc800078e021c */
[C---:B0-----:R-:W-:Y:S02]  /*14c0*/  IMAD.WIDE R6, R3.reuse, 0x4, R10 ;  /* 0x0000000403067825 */ /* 0x041fe400078e020a */
[----:B------:R-:W3:Y:S04]  /*14d0*/  LDG.E.CONSTANT R5, desc[UR6][R4.64] ;  /* 0x0000000604057981 */ /* 0x000ee8000c1e9900 */
[----:B------:R-:W2:Y:S01]  /*14e0*/  LDG.E.CONSTANT R7, desc[UR6][R6.64] ;  /* 0x0000000606077981 */ /* 0x000ea2000c1e9900 */
[----:B----4-:R-:W-:-:S04]  /*14f0*/  IMAD.WIDE R8, R3, 0x4, R26 ;  /* 0x0000000403087825 */ /* 0x010fc800078e021a */
[----:B------:R-:W-:-:S05]  /*1500*/  IMAD.IADD R3, R0, 0x1, R3 ;  /* 0x0000000100037824 */ /* 0x000fca00078e0203 */
[----:B------:R-:W-:Y:S01]  /*1510*/  ISETP.GE.AND P0, PT, R3, UR8, PT ;  /* 0x0000000803007c0c */ /* 0x000fe2000bf06270 */
[----:B---3--:R-:W-:-:S04]  /*1520*/  FMUL R12, R2, R5 ;  /* 0x00000005020c7220 */ /* 0x008fc80000400000 */
[----:B--2---:R-:W-:-:S05]  /*1530*/  FMUL R13, R12, R7 ;  /* 0x000000070c0d7220 */ /* 0x004fca0000400000 */
[----:B------:R4:W-:Y:S03]  /*1540*/  STG.E desc[UR6][R8.64], R13 ;  /* 0x0000000d08007986 */ /* 0x0009e6000c101906 */
[----:B------:R-:W-:Y:S05]  /*1550*/  @!P0 BRA `(.L_x_71) ;  /* 0xfffffffc00d48947 */ /* 0x000fea000383ffff */
[----:B------:R-:W-:Y:S05]  /*1560*/  EXIT ;  /* 0x000000000000794d */ /* 0x000fea0003800000 */
.L_x_62:
[----:B------:R-:W-:Y:S01]  /*1570*/  HFMA2 R11, -RZ, RZ, 0, 9.5367431640625e-07 ;  /* 0x00000010ff0b7431 */ /* 0x000fe200000001ff */
[----:B------:R-:W-:Y:S01]  /*1580*/  MOV R13, 0x1f ;  /* 0x0000001f000d7802 */ /* 0x000fe20000000f00 */
[----:B------:R-:W-:-:S07]  /*1590*/  IMAD.MOV.U32 R10, RZ, RZ, -0x1 ;  /* 0xffffffffff0a7424 */ /* 0x000fce00078e00ff */
[----:B-1----:R-:W-:Y:S05]  /*15a0*/  WARPSYNC.COLLECTIVE R10, `(.L_x_72) ;  /* 0x000000000a087348 */ /* 0x002fea0003c00000 */
[----:B-1----:R0:W1:Y:S02]  /*15b0*/  SHFL.DOWN P0, R9, R4, R11, R13 ;  /* 0x0800000b04097389 */ /* 0x002064000000000d */
[----:B01----:R-:W-:Y:S05]  /*15c0*/  ENDCOLLECTIVE ;  /* 0x000000000000791b */ /* 0x003fea0003800000 */
.L_x_72:
[----:B------:R-:W-:Y:S01]  /*15d0*/  IMAD.MOV.U32 R11, RZ, RZ, 0x8 ;  /* 0x00000008ff0b7424 */ /* 0x000fe200078e00ff */
[----:B------:R-:W-:-:S05]  /*15e0*/  MOV R5, R9 ;  /* 0x0000000900057202 */ /* 0x000fca0000000f00 */
[----:B------:R-:W-:-:S05]  /*15f0*/  FADD R5, R5, R4 ;  /* 0x0000000405057221 */ /* 0x000fca0000000000 */
[----:B------:R-:W-:-:S07]  /*1600*/  MOV R4, R5 ;  /* 0x0000000500047202 */ /* 0x000fce0000000f00 */
[----:B------:R-:W-:Y:S05]  /*1610*/  WARPSYNC.COLLECTIVE R10, `(.L_x_73) ;  /* 0x000000000a087348 */ /* 0x000fea0003c00000 */
[----:B------:R0:W1:Y:S02]  /*1620*/  SHFL.DOWN P0, R9, R4, R11, R13 ;  /* 0x0800000b04097389 */ /* 0x000064000000000d */
[----:B01----:R-:W-:Y:S05]  /*1630*/  ENDCOLLECTIVE ;  /* 0x000000000000791b */ /* 0x003fea0003800000 */
.L_x_73:
[----:B------:R-:W-:Y:S01]  /*1640*/  IMAD.MOV.U32 R11, RZ, RZ, 0x4 ;  /* 0x00000004ff0b7424 */ /* 0x000fe200078e00ff */
[----:B------:R-:W-:-:S05]  /*1650*/  MOV R6, R9 ;  /* 0x0000000900067202 */ /* 0x000fca0000000f00 */
[----:B------:R-:W-:-:S05]  /*1660*/  FADD R6, R5, R6 ;  /* 0x0000000605067221 */ /* 0x000fca0000000000 */
[----:B------:R-:W-:-:S07]  /*1670*/  MOV R4, R6 ;  /* 0x0000000600047202 */ /* 0x000fce0000000f00 */
[----:B------:R-:W-:Y:S05]  /*1680*/  WARPSYNC.COLLECTIVE R10, `(.L_x_74) ;  /* 0x000000000a087348 */ /* 0x000fea0003c00000 */
[----:B------:R0:W1:Y:S02]  /*1690*/  SHFL.DOWN P0, R9, R4, R11, R13 ;  /* 0x0800000b04097389 */ /* 0x000064000000000d */
[----:B01----:R-:W-:Y:S05]  /*16a0*/  ENDCOLLECTIVE ;  /* 0x000000000000791b */ /* 0x003fea0003800000 */
.L_x_74:
[----:B------:R-:W-:Y:S01]  /*16b0*/  IMAD.MOV.U32 R11, RZ, RZ, 0x2 ;  /* 0x00000002ff0b7424 */ /* 0x000fe200078e00ff */
[----:B------:R-:W-:-:S05]  /*16c0*/  MOV R7, R9 ;  /* 0x0000000900077202 */ /* 0x000fca0000000f00 */
[----:B------:R-:W-:-:S05]  /*16d0*/  FADD R7, R6, R7 ;  /* 0x0000000706077221 */ /* 0x000fca0000000000 */
[----:B------:R-:W-:-:S07]  /*16e0*/  MOV R4, R7 ;  /* 0x0000000700047202 */ /* 0x000fce0000000f00 */
[----:B------:R-:W-:Y:S05]  /*16f0*/  WARPSYNC.COLLECTIVE R10, `(.L_x_75) ;  /* 0x000000000a087348 */ /* 0x000fea0003c00000 */
[----:B------:R0:W1:Y:S02]  /*1700*/  SHFL.DOWN P0, R9, R4, R11, R13 ;  /* 0x0800000b04097389 */ /* 0x000064000000000d */
[----:B01----:R-:W-:Y:S05]  /*1710*/  ENDCOLLECTIVE ;  /* 0x000000000000791b */ /* 0x003fea0003800000 */
.L_x_75:
[----:B------:R-:W-:Y:S01]  /*1720*/  IMAD.MOV.U32 R11, RZ, RZ, 0x1 ;  /* 0x00000001ff0b7424 */ /* 0x000fe200078e00ff */
[----:B------:R-:W-:-:S05]  /*1730*/  MOV R8, R9 ;  /* 0x0000000900087202 */ /* 0x000fca0000000f00 */
[----:B------:R-:W-:-:S05]  /*1740*/  FADD R8, R7, R8 ;  /* 0x0000000807087221 */ /* 0x000fca0000000000 */
[----:B------:R-:W-:-:S07]  /*1750*/  MOV R4, R8 ;  /* 0x0000000800047202 */ /* 0x000fce0000000f00 */
[----:B------:R-:W-:Y:S05]  /*1760*/  WARPSYNC.COLLECTIVE R10, `(.L_x_76) ;  /* 0x000000000a087348 */ /* 0x000fea0003c00000 */
[----:B------:R0:W1:Y:S02]  /*1770*/  SHFL.DOWN P0, R9, R4, R11, R13 ;  /* 0x0800000b04097389 */ /* 0x000064000000000d */
[----:B01----:R-:W-:Y:S05]  /*1780*/  ENDCOLLECTIVE ;  /* 0x000000000000791b */ /* 0x003fea0003800000 */
.L_x_76:
[----:B------:R-:W-:Y:S05]  /*1790*/  BRA `(.L_x_77) ;  /* 0xfffffff000b07947 */ /* 0x000fea000383ffff */
        .weak           $__internal_2_$__cuda_sm3x_div_rn_noftz_f32_slowpath
        .type           $__internal_2_$__cuda_sm3x_div_rn_noftz_f32_slowpath,@function
        .size           $__internal_2_$__cuda_sm3x_div_rn_noftz_f32_slowpath,(.L_x_118 - $__internal_2_$__cuda_sm3x_div_rn_noftz_f32_slowpath)
$__internal_2_$__cuda_sm3x_div_rn_noftz_f32_slowpath:
[--C-:B------:R-:W-:Y:S01]  /*17a0*/  SHF.R.U32.HI R8, RZ, 0x17, R5.reuse ;  /* 0x00000017ff087819 */ /* 0x100fe20000011605 */
[----:B------:R-:W-:Y:S01]  /*17b0*/  BSSY.RECONVERGENT B1, `(.L_x_78) ;  /* 0x0000064000017945 */ /* 0x000fe20003800200 */
[----:B------:R-:W-:Y:S01]  /*17c0*/  SHF.R.U32.HI R2, RZ, 0x17, R4 ;  /* 0x00000017ff027819 */ /* 0x000fe20000011604 */
[----:B------:R-:W-:Y:S01]  /*17d0*/  IMAD.MOV.U32 R9, RZ, RZ, R5 ;  /* 0x000000ffff097224 */ /* 0x000fe200078e0005 */
[----:B------:R-:W-:Y:S02]  /*17e0*/  LOP3.LUT R8, R8, 0xff, RZ, 0xc0, !PT ;  /* 0x000000ff08087812 */ /* 0x000fe400078ec0ff */
[----:B------:R-:W-:Y:S02]  /*17f0*/  LOP3.LUT R12, R2, 0xff, RZ, 0xc0, !PT ;  /* 0x000000ff020c7812 */ /* 0x000fe400078ec0ff */
[----:B------:R-:W-:Y:S02]  /*1800*/  IADD3 R10, PT, PT, R8, -0x1, RZ ;  /* 0xffffffff080a7810 */ /* 0x000fe40007ffe0ff */
[----:B------:R-:W-:-:S02]  /*1810*/  IADD3 R11, PT, PT, R12, -0x1, RZ ;  /* 0xffffffff0c0b7810 */ /* 0x000fc40007ffe0ff */
[----:B------:R-:W-:-:S04]  /*1820*/  ISETP.GT.U32.AND P0, PT, R10, 0xfd, PT ;  /* 0x000000fd0a00780c */ /* 0x000fc80003f04070 */
[----:B------:R-:W-:-:S13]  /*1830*/  ISETP.GT.U32.OR P0, PT, R11, 0xfd, P0 ;  /* 0x000000fd0b00780c */ /* 0x000fda0000704470 */
[----:B------:R-:W-:Y:S01]  /*1840*/  @!P0 MOV R7, RZ ;  /* 0x000000ff00078202 */ /* 0x000fe20000000f00 */
[----:B------:R-:W-:Y:S06]  /*1850*/  @!P0 BRA `(.L_x_79) ;  /* 0x0000000000608947 */ /* 0x000fec0003800000 */
[----:B------:R-:W-:Y:S02]  /*1860*/  FSETP.GTU.FTZ.AND P0, PT, |R4|, +INF , PT ;  /* 0x7f8000000400780b */ /* 0x000fe40003f1c200 */
[----:B------:R-:W-:Y:S02]  /*1870*/  FSETP.GTU.FTZ.AND P1, PT, |R5|, +INF , PT ;  /* 0x7f8000000500780b */ /* 0x000fe40003f3c200 */
[----:B------:R-:W-:Y:S02]  /*1880*/  MOV R2, R4 ;  /* 0x0000000400027202 */ /* 0x000fe40000000f00 */
        /* <DEDUP_REMOVED lines=16> */
[----:B------:R-:W-:Y:S01]  /*1990*/  @P0 IMAD.MOV.U32 R7, RZ, RZ, RZ ;  /* 0x000000ffff070224 */ /* 0x000fe200078e00ff */
[----:B------:R-:W-:Y:S01]  /*19a0*/  @!P0 MOV R7, 0xffffffc0 ;  /* 0xffffffc000078802 */ /* 0x000fe20000000f00 */
[----:B------:R-:W-:Y:S01]  /*19b0*/  @!P0 FFMA R4, R2, 1.84467440737095516160e+19, RZ ;  /* 0x5f80000002048823 */ /* 0x000fe200000000ff */
[----:B------:R-:W-:Y:S02]  /*19c0*/  @!P1 FFMA R9, R5, 1.84467440737095516160e+19, RZ ;  /* 0x5f80000005099823 */ /* 0x000fe400000000ff */
[----:B------:R-:W-:-:S07]  /*19d0*/  @!P1 IADD3 R7, PT, PT, R7, 0x40, RZ ;  /* 0x0000004007079810 */ /* 0x000fce0007ffe0ff */
.L_x_79:
[----:B------:R-:W-:Y:S01]  /*19e0*/  LEA R2, R8, 0xc0800000, 0x17 ;  /* 0xc080000008027811 */ /* 0x000fe200078eb8ff */
[----:B------:R-:W-:Y:S01]  /*19f0*/  BSSY.RECONVERGENT B2, `(.L_x_84) ;  /* 0x0000036000027945 */ /* 0x000fe20003800200 */
[----:B------:R-:W-:-:S03]  /*1a00*/  IADD3 R5, PT, PT, R12, -0x7f, RZ ;  /* 0xffffff810c057810 */ /* 0x000fc60007ffe0ff */
[----:B------:R-:W-:Y:S01]  /*1a10*/  IMAD.IADD R9, R9, 0x1, -R2 ;  /* 0x0000000109097824 */ /* 0x000fe200078e0a02 */
[C---:B------:R-:W-:Y:S01]  /*1a20*/  IADD3 R8, PT, PT, R5.reuse, 0x7f, -R8 ;  /* 0x0000007f05087810 */ /* 0x040fe20007ffe808 */
[----:B------:R-:W-:Y:S02]  /*1a30*/  IMAD R2, R5, -0x800000, R4 ;  /* 0xff80000005027824 */ /* 0x000fe400078e0204 */
[----:B------:R-:W0:Y:S01]  /*1a40*/  MUFU.RCP R10, R9 ;  /* 0x00000009000a7308 */ /* 0x000e220000001000 */
[----:B------:R-:W-:Y:S01]  /*1a50*/  FADD.FTZ R11, -R9, -RZ ;  /* 0x800000ff090b7221 */ /* 0x000fe20000010100 */
[----:B------:R-:W-:-:S03]  /*1a60*/  IADD3 R7, PT, PT, R8, R7, RZ ;  /* 0x0000000708077210 */ /* 0x000fc60007ffe0ff */
        /* <DEDUP_REMOVED lines=9> */
[----:B------:R-:W-:-:S05]  /*1b00*/  IMAD.IADD R9, R4, 0x1, R7 ;  /* 0x0000000104097824 */ /* 0x000fca00078e0207 */
[----:B------:R-:W-:-:S04]  /*1b10*/  IADD3 R4, PT, PT, R9, -0x1, RZ ;  /* 0xffffffff09047810 */ /* 0x000fc80007ffe0ff */
        /* <DEDUP_REMOVED lines=9> */
[-CC-:B------:R-:W-:Y:S01]  /*1bb0*/  FFMA.RZ R4, R15, R11.reuse, R10.reuse ;  /* 0x0000000b0f047223 */ /* 0x180fe2000000c00a */
[----:B------:R-:W-:Y:S01]  /*1bc0*/  IADD3 R8, PT, PT, R9, 0x20, RZ ;  /* 0x0000002009087810 */ /* 0x000fe20007ffe0ff */
[-CC-:B------:R-:W-:Y:S01]  /*1bd0*/  FFMA.RM R5, R15, R11.reuse, R10.reuse ;  /* 0x0000000b0f057223 */ /* 0x180fe2000000400a */
[----:B------:R-:W-:Y:S02]  /*1be0*/  ISETP.NE.AND P2, PT, R9, RZ, PT ;  /* 0x000000ff0900720c */ /* 0x000fe40003f45270 */
[----:B------:R-:W-:Y:S01]  /*1bf0*/  LOP3.LUT R7, R4, 0x7fffff, RZ, 0xc0, !PT ;  /* 0x007fffff04077812 */ /* 0x000fe200078ec0ff */
[----:B------:R-:W-:Y:S01]  /*1c00*/  FFMA.RP R4, R15, R11, R10 ;  /* 0x0000000b0f047223 */ /* 0x000fe2000000800a */
[----:B------:R-:W-:Y:S01]  /*1c10*/  ISETP.NE.AND P1, PT, R9, RZ, PT ;  /* 0x000000ff0900720c */ /* 0x000fe20003f25270 */
[----:B------:R-:W-:Y:S01]  /*1c20*/  IMAD.MOV R9, RZ, RZ, -R9 ;  /* 0x000000ffff097224 */ /* 0x000fe200078e0a09 */
[----:B------:R-:W-:Y:S02]  /*1c30*/  LOP3.LUT R7, R7, 0x800000, RZ, 0xfc, !PT ;  /* 0x0080000007077812 */ /* 0x000fe400078efcff */
[----:B------:R-:W-:-:S02]  /*1c40*/  FSETP.NEU.FTZ.AND P0, PT, R4, R5, PT ;  /* 0x000000050400720b */ /* 0x000fc40003f1d000 */
[----:B------:R-:W-:Y:S02]  /*1c50*/  SHF.L.U32 R8, R7, R8, RZ ;  /* 0x0000000807087219 */ /* 0x000fe400000006ff */
[----:B------:R-:W-:Y:S02]  /*1c60*/  SEL R4, R9, RZ, P2 ;  /* 0x000000ff09047207 */ /* 0x000fe40001000000 */
[----:B------:R-:W-:Y:S02]  /*1c70*/  ISETP.NE.AND P1, PT, R8, RZ, P1 ;  /* 0x000000ff0800720c */ /* 0x000fe40000f25270 */
[----:B------:R-:W-:Y:S02]  /*1c80*/  SHF.R.U32.HI R4, RZ, R4, R7 ;  /* 0x00000004ff047219 */ /* 0x000fe40000011607 */
[----:B------:R-:W-:Y:S02]  /*1c90*/  PLOP3.LUT P0, PT, P0, P1, PT, 0xf8, 0x8f ;  /* 0x00000000008f781c */ /* 0x000fe40000703f70 */
[----:B------:R-:W-:-:S02]  /*1ca0*/  SHF.R.U32.HI R8, RZ, 0x1, R4 ;  /* 0x00000001ff087819 */ /* 0x000fc40000011604 */
[----:B------:R-:W-:-:S04]  /*1cb0*/  SEL R5, RZ, 0x1, !P0 ;  /* 0x00000001ff057807 */ /* 0x000fc80004000000 */
[----:B------:R-:W-:-:S04]  /*1cc0*/  LOP3.LUT R5, R5, 0x1, R8, 0xf8, !PT ;  /* 0x0000000105057812 */ /* 0x000fc800078ef808 */
[----:B------:R-:W-:-:S04]  /*1cd0*/  LOP3.LUT R5, R5, R4, RZ, 0xc0, !PT ;  /* 0x0000000405057212 */ /* 0x000fc800078ec0ff */
[----:B------:R-:W-:-:S04]  /*1ce0*/  IADD3 R5, PT, PT, R8, R5, RZ ;  /* 0x0000000508057210 */ /* 0x000fc80007ffe0ff */
[----:B------:R-:W-:Y:S01]  /*1cf0*/  LOP3.LUT R2, R5, R2, RZ, 0xfc, !PT ;  /* 0x0000000205027212 */ /* 0x000fe200078efcff */
[----:B------:R-:W-:Y:S06]  /*1d00*/  BRA `(.L_x_87) ;  /* 0x0000000000107947 */ /* 0x000fec0003800000 */
.L_x_86:
[----:B------:R-:W-:-:S04]  /*1d10*/  LOP3.LUT R2, R2, 0x80000000, RZ, 0xc0, !PT ;  /* 0x8000000002027812 */ /* 0x000fc800078ec0ff */
[----:B------:R-:W-:Y:S01]  /*1d20*/  LOP3.LUT R2, R2, 0x7f800000, RZ, 0xfc, !PT ;  /* 0x7f80000002027812 */ /* 0x000fe200078efcff */
[----:B------:R-:W-:Y:S06]  /*1d30*/  BRA `(.L_x_87) ;  /* 0x0000000000047947 */ /* 0x000fec0003800000 */
.L_x_85:
[----:B------:R-:W-:-:S07]  /*1d40*/  LEA R2, R7, R2, 0x17 ;  /* 0x0000000207027211 */ /* 0x000fce00078eb8ff */
.L_x_87:
[----:B------:R-:W-:Y:S05]  /*1d50*/  BSYNC.RECONVERGENT B2 ;  /* 0x0000000000027941 */ /* 0x000fea0003800200 */
.L_x_84:
[----:B------:R-:W-:Y:S05]  /*1d60*/  BRA `(.L_x_88) ;  /* 0x0000000000207947 */ /* 0x000fea0003800000 */
.L_x_83:
[----:B------:R-:W-:-:S04]  /*1d70*/  LOP3.LUT R2, R9, 0x80000000, R4, 0x48, !PT ;  /* 0x8000000009027812 */ /* 0x000fc800078e4804 */
[----:B------:R-:W-:Y:S01]  /*1d80*/  LOP3.LUT R2, R2, 0x7f800000, RZ, 0xfc, !PT ;  /* 0x7f80000002027812 */ /* 0x000fe200078efcff */
[----:B------:R-:W-:Y:S06]  /*1d90*/  BRA `(.L_x_88) ;  /* 0x0000000000147947 */ /* 0x000fec0003800000 */
.L_x_82:
[----:B------:R-:W-:Y:S01]  /*1da0*/  LOP3.LUT R2, R9, 0x80000000, R4, 0x48, !PT ;  /* 0x8000000009027812 */ /* 0x000fe200078e4804 */
[----:B------:R-:W-:Y:S06]  /*1db0*/  BRA `(.L_x_88) ;  /* 0x00000000000c7947 */ /* 0x000fec0003800000 */
.L_x_81:
[----:B------:R-:W0:Y:S01]  /*1dc0*/  MUFU.RSQ R2, -QNAN ;  /* 0xffc0000000027908 */ /* 0x000e220000001400 */
[----:B------:R-:W-:Y:S05]  /*1dd0*/  BRA `(.L_x_88) ;  /* 0x0000000000047947 */ /* 0x000fea0003800000 */
.L_x_80:
[----:B------:R-:W-:-:S07]  /*1de0*/  FADD.FTZ R2, R2, R5 ;  /* 0x0000000502027221 */ /* 0x000fce0000010000 */
.L_x_88:
[----:B------:R-:W-:Y:S05]  /*1df0*/  BSYNC.RECONVERGENT B1 ;  /* 0x0000000000017941 */ /* 0x000fea0003800200 */
.L_x_78:
[----:B------:R-:W-:-:S04]  /*1e00*/  HFMA2 R7, -RZ, RZ, 0, 0 ;  /* 0x00000000ff077431 */ /* 0x000fc800000001ff */
[----:B0-----:R-:W-:Y:S05]  /*1e10*/  RET.REL.NODEC R6 `(_Z23rmsnorm_kernel_f32_vec4PfPKfS1_if) ;  /* 0xffffffe006787950 */ /* 0x001fea0003c3ffff */
.L_x_89:
        /* <DEDUP_REMOVED lines=14> */
.L_x_118:


//--------------------- .text._Z18rmsnorm_kernel_f32PfPKfS1_if --------------------------
	.section	.text._Z18rmsnorm_kernel_f32PfPKfS1_if,"ax",@progbits
	.align	128
        .global         _Z18rmsnorm_kernel_f32PfPKfS1_if
        .type           _Z18rmsnorm_kernel_f32PfPKfS1_if,@function
        .size           _Z18rmsnorm_kernel_f32PfPKfS1_if,(.L_x_119 - _Z18rmsnorm_kernel_f32PfPKfS1_if)
        .other          _Z18rmsnorm_kernel_f32PfPKfS1_if,@"STO_CUDA_ENTRY STV_DEFAULT"
_Z18rmsnorm_kernel_f32PfPKfS1_if:
.text._Z18rmsnorm_kernel_f32PfPKfS1_if:
        /* <DEDUP_REMOVED lines=15> */
.L_x_92:
[----:B------:R-:W-:-:S06]  /*00f0*/  IMAD.WIDE R8, R3, 0x4, R4 ;  /* 0x0000000403087825 */ /* 0x000fcc00078e0204 */
[----:B------:R-:W2:Y:S01]  /*0100*/  LDG.E.CONSTANT R9, desc[UR6][R8.64] ;  /* 0x0000000608097981 */ /* 0x000ea2000c1e9900 */
[----:B0-----:R-:W-:-:S05]  /*0110*/  IMAD.IADD R3, R10, 0x1, R3 ;  /* 0x000000010a037824 */ /* 0x001fca00078e0203 */
[----:B------:R-:W-:Y:S01]  /*0120*/  ISETP.GE.AND P0, PT, R3, R6, PT ;  /* 0x000000060300720c */ /* 0x000fe20003f06270 */
[----:B--2---:R-:W-:-:S12]  /*0130*/  FFMA R0, R9, R9, R0 ;  /* 0x0000000909007223 */ /* 0x004fd80000000000 */
[----:B------:R-:W-:Y:S05]  /*0140*/  @!P0 BRA `(.L_x_92) ;  /* 0xfffffffc00e88947 */ /* 0x000fea000383ffff */
.L_x_91:
[----:B------:R-:W-:Y:S05]  /*0150*/  BSYNC.RECONVERGENT B0 ;  /* 0x0000000000007941 */ /* 0x000fea0003800200 */
.L_x_90:
        /* <DEDUP_REMOVED lines=18> */
[----:B-1----:R-:W-:-:S04]  /*0280*/  @!P1 LEA R13, R13, R8, 0x18 ;  /* 0x000000080d0d9211 */ /* 0x002fc800078ec0ff */
[----:B------:R-:W-:Y:S01]  /*0290*/  @!P1 LEA R8, R12, R13, 0x2 ;  /* 0x0000000d0c089211 */ /* 0x000fe200078e10ff */
        /* <DEDUP_REMOVED lines=20> */
.L_x_103:
        /* <DEDUP_REMOVED lines=14> */
[----:B0-----:R-:W-:Y:S05]  /*04c0*/  CALL.REL.NOINC `($__internal_3_$__cuda_sm3x_div_rn_noftz_f32_slowpath) ;  /* 0x0000000400287944 */ /* 0x001fea0003c00000 */
[----:B------:R-:W-:-:S07]  /*04d0*/  IMAD.MOV.U32 R6, RZ, RZ, R0 ;  /* 0x000000ffff067224 */ /* 0x000fce00078e0000 */
.L_x_96:
[----:B------:R-:W-:Y:S05]  /*04e0*/  BSYNC.RECONVERGENT B0 ;  /* 0x0000000000007941 */ /* 0x000fea0003800200 */
.L_x_95:
        /* <DEDUP_REMOVED lines=10> */
.L_x_93:
        /* <DEDUP_REMOVED lines=11> */
.L_x_97:
[----:B0-----:R-:W-:-:S04]  /*0640*/  IMAD.WIDE R10, R7, 0x4, R4 ;  /* 0x00000004070a7825 */ /* 0x001fc800078e0204 */
[C---:B----4-:R-:W-:Y:S02]  /*0650*/  IMAD.WIDE R12, R7.reuse, 0x4, R8 ;  /* 0x00000004070c7825 */ /* 0x050fe400078e0208 */
[----:B------:R-:W2:Y:S04]  /*0660*/  LDG.E.CONSTANT R11, desc[UR6][R10.64] ;  /* 0x000000060a0b7981 */ /* 0x000ea8000c1e9900 */
[----:B------:R-:W4:Y:S01]  /*0670*/  LDG.E.CONSTANT R12, desc[UR6][R12.64] ;  /* 0x000000060c0c7981 */ /* 0x000f22000c1e9900 */
[----:B-1----:R-:W-:Y:S02]  /*0680*/  SHF.R.S32.HI R3, RZ, 0x1f, R7 ;  /* 0x0000001fff037819 */ /* 0x002fe40000011407 */
[----:B------:R-:W-:Y:S01]  /*0690*/  IADD3 R6, P0, PT, R2, R7, RZ ;  /* 0x0000000702067210 */ /* 0x000fe20007f1e0ff */
[----:B------:R-:W-:-:S03]  /*06a0*/  VIADD R7, R7, UR8 ;  /* 0x0000000807077c36 */ /* 0x000fc60008000000 */
[----:B------:R-:W-:Y:S02]  /*06b0*/  LEA.HI.X.SX32 R15, R2, R3, 0x1, P0 ;  /* 0x00000003020f7211 */ /* 0x000fe400000f0eff */
[----:B---3--:R-:W-:-:S04]  /*06c0*/  LEA R14, P0, R6, UR4, 0x2 ;  /* 0x00000004060e7c11 */ /* 0x008fc8000f8010ff */
[----:B------:R-:W-:Y:S02]  /*06d0*/  LEA.HI.X R15, R6, UR5, R15, 0x2, P0 ;  /* 0x00000005060f7c11 */ /* 0x000fe400080f140f */
[----:B------:R-:W-:Y:S01]  /*06e0*/  ISETP.GE.AND P0, PT, R7, R16, PT ;  /* 0x000000100700720c */ /* 0x000fe20003f06270 */
[----:B--2---:R-:W-:-:S04]  /*06f0*/  FMUL R3, R0, R11 ;  /* 0x0000000b00037220 */ /* 0x004fc80000400000 */
[----:B----4-:R-:W-:-:S05]  /*0700*/  FMUL R3, R3, R12 ;  /* 0x0000000c03037220 */ /* 0x010fca0000400000 */
[----:B------:R0:W-:Y:S03]  /*0710*/  STG.E desc[UR6][R14.64], R3 ;  /* 0x000000030e007986 */ /* 0x0001e6000c101906 */
[----:B------:R-:W-:Y:S05]  /*0720*/  @!P0 BRA `(.L_x_97) ;  /* 0xfffffffc00c48947 */ /* 0x000fea000383ffff */
[----:B------:R-:W-:Y:S05]  /*0730*/  EXIT ;  /* 0x000000000000794d */ /* 0x000fea0003800000 */
.L_x_94:
[----:B------:R-:W-:Y:S02]  /*0740*/  HFMA2 R13, -RZ, RZ, 0, 9.5367431640625e-07 ;  /* 0x00000010ff0d7431 */ /* 0x000fe400000001ff */
[----:B------:R-:W-:Y:S02]  /*0750*/  IMAD.MOV.U32 R14, RZ, RZ, 0x1f ;  /* 0x0000001fff0e7424 */ /* 0x000fe400078e00ff */
[----:B------:R-:W-:-:S07]  /*0760*/  IMAD.MOV.U32 R12, RZ, RZ, -0x1 ;  /* 0xffffffffff0c7424 */ /* 0x000fce00078e00ff */
[----:B-1----:R-:W-:Y:S05]  /*0770*/  WARPSYNC.COLLECTIVE R12, `(.L_x_98) ;  /* 0x000000000c087348 */ /* 0x002fea0003c00000 */
[----:B-1----:R0:W1:Y:S02]  /*0780*/  SHFL.DOWN P0, R10, R3, R13, R14 ;  /* 0x0800000d030a7389 */ /* 0x002064000000000e */
[----:B01----:R-:W-:Y:S05]  /*0790*/  ENDCOLLECTIVE ;  /* 0x000000000000791b */ /* 0x003fea0003800000 */
.L_x_98:
[----:B------:R-:W-:Y:S02]  /*07a0*/  IMAD.MOV.U32 R13, RZ, RZ, 0x8 ;  /* 0x00000008ff0d7424 */ /* 0x000fe400078e00ff */
[----:B------:R-:W-:-:S04]  /*07b0*/  IMAD.MOV.U32 R0, RZ, RZ, R10 ;  /* 0x000000ffff007224 */ /* 0x000fc800078e000a */
[----:B------:R-:W-:-:S05]  /*07c0*/  FADD R0, R0, R3 ;  /* 0x0000000300007221 */ /* 0x000fca0000000000 */
[----:B------:R-:W-:-:S07]  /*07d0*/  MOV R3, R0 ;  /* 0x0000000000037202 */ /* 0x000fce0000000f00 */
[----:B------:R-:W-:Y:S05]  /*07e0*/  WARPSYNC.COLLECTIVE R12, `(.L_x_99) ;  /* 0x000000000c087348 */ /* 0x000fea0003c00000 */
[----:B------:R0:W1:Y:S02]  /*07f0*/  SHFL.DOWN P0, R10, R3, R13, R14 ;  /* 0x0800000d030a7389 */ /* 0x000064000000000e */
[----:B01----:R-:W-:Y:S05]  /*0800*/  ENDCOLLECTIVE ;  /* 0x000000000000791b */ /* 0x003fea0003800000 */
.L_x_99:
[----:B------:R-:W-:Y:S02]  /*0810*/  HFMA2 R13, -RZ, RZ, 0, 2.384185791015625e-07 ;  /* 0x00000004ff0d7431 */ /* 0x000fe400000001ff */
[----:B------:R-:W-:-:S04]  /*0820*/  IMAD.MOV.U32 R9, RZ, RZ, R10 ;  /* 0x000000ffff097224 */ /* 0x000fc800078e000a */
[----:B------:R-:W-:-:S04]  /*0830*/  FADD R9, R0, R9 ;  /* 0x0000000900097221 */ /* 0x000fc80000000000 */
[----:B------:R-:W-:-:S07]  /*0840*/  IMAD.MOV.U32 R3, RZ, RZ, R9 ;  /* 0x000000ffff037224 */ /* 0x000fce00078e0009 */
[----:B------:R-:W-:Y:S05]  /*0850*/  WARPSYNC.COLLECTIVE R12, `(.L_x_100) ;  /* 0x000000000c087348 */ /* 0x000fea0003c00000 */
[----:B------:R0:W1:Y:S02]  /*0860*/  SHFL.DOWN P0, R10, R3, R13, R14 ;  /* 0x0800000d030a7389 */ /* 0x000064000000000e */
[----:B01----:R-:W-:Y:S05]  /*0870*/  ENDCOLLECTIVE ;  /* 0x000000000000791b */ /* 0x003fea0003800000 */
.L_x_100:
[----:B------:R-:W-:Y:S02]  /*0880*/  IMAD.MOV.U32 R13, RZ, RZ, 0x2 ;  /* 0x00000002ff0d7424 */ /* 0x000fe400078e00ff */
[----:B------:R-:W-:-:S04]  /*0890*/  IMAD.MOV.U32 R8, RZ, RZ, R10 ;  /* 0x000000ffff087224 */ /* 0x000fc800078e000a */
[----:B------:R-:W-:-:S04]  /*08a0*/  FADD R8, R9, R8 ;  /* 0x0000000809087221 */ /* 0x000fc80000000000 */
[----:B------:R-:W-:-:S07]  /*08b0*/  IMAD.MOV.U32 R3, RZ, RZ, R8 ;  /* 0x000000ffff037224 */ /* 0x000fce00078e0008 */
[----:B------:R-:W-:Y:S05]  /*08c0*/  WARPSYNC.COLLECTIVE R12, `(.L_x_101) ;  /* 0x000000000c087348 */ /* 0x000fea0003c00000 */
[----:B------:R0:W1:Y:S02]  /*08d0*/  SHFL.DOWN P0, R10, R3, R13, R14 ;  /* 0x0800000d030a7389 */ /* 0x000064000000000e */
[----:B01----:R-:W-:Y:S05]  /*08e0*/  ENDCOLLECTIVE ;  /* 0x000000000000791b */ /* 0x003fea0003800000 */
.L_x_101:
[----:B------:R-:W-:Y:S01]  /*08f0*/  IMAD.MOV.U32 R13, RZ, RZ, 0x1 ;  /* 0x00000001ff0d7424 */ /* 0x000fe200078e00ff */
[----:B------:R-:W-:-:S05]  /*0900*/  MOV R11, R10 ;  /* 0x0000000a000b7202 */ /* 0x000fca0000000f00 */
[----:B------:R-:W-:-:S04]  /*0910*/  FADD R11, R8, R11 ;  /* 0x0000000b080b7221 */ /* 0x000fc80000000000 */
[----:B------:R-:W-:-:S07]  /*0920*/  IMAD.MOV.U32 R3, RZ, RZ, R11 ;  /* 0x000000ffff037224 */ /* 0x000fce00078e000b */
[----:B------:R-:W-:Y:S05]  /*0930*/  WARPSYNC.COLLECTIVE R12, `(.L_x_102) ;  /* 0x000000000c087348 */ /* 0x000fea0003c00000 */
[----:B------:R0:W1:Y:S02]  /*0940*/  SHFL.DOWN P0, R10, R3, R13, R14 ;  /* 0x0800000d030a7389 */ /* 0x000064000000000e */
[----:B01----:R-:W-:Y:S05]  /*0950*/  ENDCOLLECTIVE ;  /* 0x000000000000791b */ /* 0x003fea0003800000 */
.L_x_102:
[----:B------:R-:W-:Y:S05]  /*0960*/  BRA `(.L_x_103) ;  /* 0xfffffff8009c7947 */ /* 0x000fea000383ffff */
        .weak           $__internal_3_$__cuda_sm3x_div_rn_noftz_f32_slowpath
        .type           $__internal_3_$__cuda_sm3x_div_rn_noftz_f32_slowpath,@function
        .size           $__internal_3_$__cuda_sm3x_div_rn_noftz_f32_slowpath,(.L_x_119 - $__internal_3_$__cuda_sm3x_div_rn_noftz_f32_slowpath)
$__internal_3_$__cuda_sm3x_div_rn_noftz_f32_slowpath:
[--C-:B------:R-:W-:Y:S01]  /*0970*/  SHF.R.U32.HI R9, RZ, 0x17, R3.reuse ;  /* 0x00000017ff097819 */ /* 0x100fe20000011603 */
[----:B------:R-:W-:Y:S01]  /*0980*/  BSSY.RECONVERGENT B1, `(.L_x_104) ;  /* 0x0000064000017945 */ /* 0x000fe20003800200 */
[--C-:B------:R-:W-:Y:S01]  /*0990*/  SHF.R.U32.HI R8, RZ, 0x17, R0.reuse ;  /* 0x00000017ff087819 */ /* 0x100fe20000011600 */
[----:B------:R-:W-:Y:S01]  /*09a0*/  IMAD.MOV.U32 R10, RZ, RZ, R0 ;  /* 0x000000ffff0a7224 */ /* 0x000fe200078e0000 */
[----:B------:R-:W-:Y:S01]  /*09b0*/  LOP3.LUT R9, R9, 0xff, RZ, 0xc0, !PT ;  /* 0x000000ff09097812 */ /* 0x000fe200078ec0ff */
[----:B------:R-:W-:Y:S01]  /*09c0*/  IMAD.MOV.U32 R11, RZ, RZ, R3 ;  /* 0x000000ffff0b7224 */ /* 0x000fe200078e0003 */
[----:B------:R-:W-:-:S03]  /*09d0*/  LOP3.LUT R14, R8, 0xff, RZ, 0xc0, !PT ;  /* 0x000000ff080e7812 */ /* 0x000fc600078ec0ff */
[----:B------:R-:W-:Y:S01]  /*09e0*/  VIADD R12, R9, 0xffffffff ;  /* 0xffffffff090c7836 */ /* 0x000fe20000000000 */
[----:B------:R-:W-:-:S04]  /*09f0*/  IADD3 R13, PT, PT, R14, -0x1, RZ ;  /* 0xffffffff0e0d7810 */ /* 0x000fc80007ffe0ff */
[----:B------:R-:W-:-:S04]  /*0a00*/  ISETP.GT.U32.AND P0, PT, R12, 0xfd, PT ;  /* 0x000000fd0c00780c */ /* 0x000fc80003f04070 */
[----:B------:R-:W-:-:S13]  /*0a10*/  ISETP.GT.U32.OR P0, PT, R13, 0xfd, P0 ;  /* 0x000000fd0d00780c */ /* 0x000fda0000704470 */
[----:B------:R-:W-:Y:S01]  /*0a20*/  @!P0 IMAD.MOV.U32 R8, RZ, RZ, RZ ;  /* 0x000000ffff088224 */ /* 0x000fe200078e00ff */
        /* <DEDUP_REMOVED lines=19> */
[----:B------:R-:W-:Y:S01]  /*0b60*/  @P0 MOV R8, RZ ;  /* 0x000000ff00080202 */ /* 0x000fe20000000f00 */
[----:B------:R-:W-:Y:S02]  /*0b70*/  @!P0 IMAD.MOV.U32 R8, RZ, RZ, -0x40 ;  /* 0xffffffc0ff088424 */ /* 0x000fe400078e00ff */
[----:B------:R-:W-:Y:S01]  /*0b80*/  @!P0 FFMA R10, R0, 1.84467440737095516160e+19, RZ ;  /* 0x5f800000000a8823 */ /* 0x000fe200000000ff */
[----:B------:R-:W-:Y:S01]  /*0b90*/  @!P1 FFMA R11, R3, 1.84467440737095516160e+19, RZ ;  /* 0x5f800000030b9823 */ /* 0x000fe200000000ff */
[----:B------:R-:W-:-:S07]  /*0ba0*/  @!P1 VIADD R8, R8, 0x40 ;  /* 0x0000004008089836 */ /* 0x000fce0000000000 */
.L_x_105:
        /* <DEDUP_REMOVED lines=8> */
[----:B------:R-:W-:-:S03]  /*0c30*/  IMAD.IADD R9, R9, 0x1, R8 ;  /* 0x0000000109097824 */ /* 0x000fc600078e0208 */
        /* <DEDUP_REMOVED lines=26> */
[----:B------:R-:W-:Y:S01]  /*0de0*/  IADD3 R10, PT, PT, R11, 0x20, RZ ;  /* 0x000000200b0a7810 */ /* 0x000fe20007ffe0ff */
[----:B------:R-:W-:Y:S01]  /*0df0*/  IMAD.MOV R11, RZ, RZ, -R11 ;  /* 0x000000ffff0b7224 */ /* 0x000fe200078e0a0b */
        /* <DEDUP_REMOVED lines=14> */
.L_x_112:
[----:B------:R-:W-:-:S04]  /*0ee0*/  LOP3.LUT R0, R0, 0x80000000, RZ, 0xc0, !PT ;  /* 0x8000000000007812 */ /* 0x000fc800078ec0ff */
[----:B------:R-:W-:Y:S01]  /*0ef0*/  LOP3.LUT R0, R0, 0x7f800000, RZ, 0xfc, !PT ;  /* 0x7f80000000007812 */ /* 0x000fe200078efcff */
[----:B------:R-:W-:Y:S06]  /*0f00*/  BRA `(.L_x_113) ;  /* 0x0000000000047947 */ /* 0x000fec0003800000 */
.L_x_111:
[----:B------:R-:W-:-:S07]  /*0f10*/  IMAD R0, R9, 0x800000, R0 ;  /* 0x0080000009007824 */ /* 0x000fce00078e0200 */
.L_x_113:
[----:B------:R-:W-:Y:S05]  /*0f20*/  BSYNC.RECONVERGENT B2 ;  /* 0x0000000000027941 */ /* 0x000fea0003800200 */
.L_x_110:
[----:B------:R-:W-:Y:S05]  /*0f30*/  BRA `(.L_x_114) ;  /* 0x0000000000207947 */ /* 0x000fea0003800000 */
.L_x_109:
[----:B------:R-:W-:-:S04]  /*0f40*/  LOP3.LUT R0, R11, 0x80000000, R10, 0x48, !PT ;  /* 0x800000000b007812 */ /* 0x000fc800078e480a */
[----:B------:R-:W-:Y:S01]  /*0f50*/  LOP3.LUT R0, R0, 0x7f800000, RZ, 0xfc, !PT ;  /* 0x7f80000000007812 */ /* 0x000fe200078efcff */
[----:B------:R-:W-:Y:S06]  /*0f60*/  BRA `(.L_x_114) ;  /* 0x0000000000147947 */ /* 0x000fec0003800000 */
.L_x_108:
[----:B------:R-:W-:Y:S01]  /*0f70*/  LOP3.LUT R0, R11, 0x80000000, R10, 0x48, !PT ;  /* 0x800000000b007812 */ /* 0x000fe200078e480a */
[----:B------:R-:W-:Y:S06]  /*0f80*/  BRA `(.L_x_114) ;  /* 0x00000000000c7947 */ /* 0x000fec0003800000 */
.L_x_107:
[----:B------:R-:W0:Y:S01]  /*0f90*/  MUFU.RSQ R0, -QNAN ;  /* 0xffc0000000007908 */ /* 0x000e220000001400 */
[----:B------:R-:W-:Y:S05]  /*0fa0*/  BRA `(.L_x_114) ;  /* 0x0000000000047947 */ /* 0x000fea0003800000 */
.L_x_106:
[----:B------:R-:W-:-:S07]  /*0fb0*/  FADD.FTZ R0, R0, R3 ;  /* 0x0000000300007221 */ /* 0x000fce0000010000 */
.L_x_114:
[----:B------:R-:W-:Y:S05]  /*0fc0*/  BSYNC.RECONVERGENT B1 ;  /* 0x0000000000017941 */ /* 0x000fea0003800200 */
.L_x_104:
[----:B------:R-:W-:Y:S01]  /*0fd0*/  MOV R8, R6 ;  /* 0x0000000600087202 */ /* 0x000fe20000000f00 */
[----:B------:R-:W-:-:S04]  /*0fe0*/  IMAD.MOV.U32 R9, RZ, RZ, 0x0 ;  /* 0x00000000ff097424 */ /* 0x000fc800078e00ff */
[----:B0-----:R-:W-:Y:S05]  /*0ff0*/  RET.REL.NODEC R8 `(_Z18rmsnorm_kernel_f32PfPKfS1_if) ;  /* 0xfffffff008007950 */ /* 0x001fea0003c3ffff */
.L_x_115:
        /* <DEDUP_REMOVED lines=16> */
.L_x_119:


//--------------------- .nv.shared._Z27rmsnorm_residual_kernel_f32PfS_PKfS1_S1_if --------------------------
	.section	.nv.shared._Z27rmsnorm_residual_kernel_f32PfS_PKfS1_S1_if,"aw",@nobits
	.sectionflags	@""
	.align	16
	.zero		1024


//--------------------- .nv.shared.reserved.0     --------------------------
	.section	.nv.shared.reserved.0,"aw",@nobits
	.weak		__nv_reservedSMEM_offset_0_alias
	.size		__nv_reservedSMEM_offset_0_alias, 0, 64
	.other		__nv_reservedSMEM_offset_0_alias,@"STO_CUDA_RESERVED_SHARED STV_DEFAULT"
__nv_reservedSMEM_offset_0_alias:
	.zero		0
	.zero		64


//--------------------- .nv.shared._Z18rmsnorm_kernel_f16P6__halfPKS_S2_if --------------------------
	.section	.nv.shared._Z18rmsnorm_kernel_f16P6__halfPKS_S2_if,"aw",@nobits
	.sectionflags	@""
	.align	16
	.zero		1024


//--------------------- .nv.shared._Z23rmsnorm_kernel_f32_vec4PfPKfS1_if --------------------------
	.section	.nv.shared._Z23rmsnorm_kernel_f32_vec4PfPKfS1_if,"aw",@nobits
	.sectionflags	@""
	.align	16
	.zero		1024


//--------------------- .nv.shared._Z18rmsnorm_kernel_f32PfPKfS1_if --------------------------
	.section	.nv.shared._Z18rmsnorm_kernel_f32PfPKfS1_if,"aw",@nobits
	.sectionflags	@""
	.align	16
	.zero		1024


//--------------------- .nv.constant0._Z27rmsnorm_residual_kernel_f32PfS_PKfS1_S1_if --------------------------
	.section	.nv.constant0._Z27rmsnorm_residual_kernel_f32PfS_PKfS1_S1_if,"a",@progbits
	.sectionflags	@""
	.align	4
.nv.constant0._Z27rmsnorm_residual_kernel_f32PfS_PKfS1_S1_if:
	.zero		944


//--------------------- .nv.constant0._Z18rmsnorm_kernel_f16P6__halfPKS_S2_if --------------------------
	.section	.nv.constant0._Z18rmsnorm_kernel_f16P6__halfPKS_S2_if,"a",@progbits
	.sectionflags	@""
	.align	4
.nv.constant0._Z18rmsnorm_kernel_f16P6__halfPKS_S2_if:
	.zero		928


//--------------------- .nv.constant0._Z23rmsnorm_kernel_f32_vec4PfPKfS1_if --------------------------
	.section	.nv.constant0._Z23rmsnorm_kernel_f32_vec4PfPKfS1_if,"a",@progbits
	.sectionflags	@""
	.align	4
.nv.constant0._Z23rmsnorm_kernel_f32_vec4PfPKfS1_if:
	.zero		928


//--------------------- .nv.constant0._Z18rmsnorm_kernel_f32PfPKfS1_if --------------------------
	.section	.nv.constant0._Z18rmsnorm_kernel_f32PfPKfS1_if,"a",@progbits
	.sectionflags	@""
	.align	4
.nv.constant0._Z18rmsnorm_kernel_f32PfPKfS1_if:
	.zero		928


//--------------------- SYMBOLS --------------------------

	.type		.nv.reservedSmem.offset0,@object
	.size		.nv.reservedSmem.offset0,0x4
	.type		.nv.reservedSmem.cap,@object
	.size		.nv.reservedSmem.cap,0x4
